	.target	sm_100a

	.elftype	@"ET_EXEC"


//--------------------- .note.nv.tkinfo           --------------------------
	.section	.note.nv.tkinfo,"",@"SHT_NOTE"
	.sectionflags	@"SHF_NOTE_NV_TKINFO"
	.tkinfo
        /*0018*/ 	.word	0x00000081
        /*0030*/ 	.string	""
        /*0030*/ 	.string	"ptxas-blackwell"
        /*0030*/ 	.string	"Cuda compilation tools, release 12.9, V12.9.86"
        /*0030*/ 	.string	"Build cuda_12.9.r12.9/compiler.36037853_0"
        /*0030*/ 	.string	"-v  -suppress-debug-info  -lineinfo  -arch sm_100a "



//--------------------- .note.nv.cuver            --------------------------
	.section	.note.nv.cuver,"",@"SHT_NOTE"
	.sectionflags	@"SHF_NOTE_NV_CUVER"
        /*0018*/ 	.short	0x0001
        /*001a*/ 	.short	0x0064
        /*001c*/ 	.short	0x0001
        /*001e*/ 	.short	0x0000
        /*0020*/ 	.short	0x0001
        /*0022*/ 	.short	0x0000


//--------------------- .nv.info                  --------------------------
	.section	.nv.info,"",@"SHT_CUDA_INFO"
	.align	4


	//----- nvinfo : EIATTR_REGCOUNT
	.align		4
        /*0000*/ 	.byte	0x04, 0x2f
        /*0002*/ 	.short	(.L_4 - .L_3)
	.align		4
.L_3:
        /*0004*/ 	.word	index@(gluon_mma)
        /*0008*/ 	.word	0x000000ff


	//----- nvinfo : EIATTR_FRAME_SIZE
	.align		4
.L_4:
        /*000c*/ 	.byte	0x04, 0x11
        /*000e*/ 	.short	(.L_6 - .L_5)
	.align		4
.L_5:
        /*0010*/ 	.word	index@($__internal_2_$__cuda_sm10x_tcgen05_guardrail_trap_unallocated_columns_being_dealloced)
        /*0014*/ 	.word	0x000001c0


	//----- nvinfo : EIATTR_FRAME_SIZE
	.align		4
.L_6:
        /*0018*/ 	.byte	0x04, 0x11
        /*001a*/ 	.short	(.L_8 - .L_7)
	.align		4
.L_7:
        /*001c*/ 	.word	index@($__internal_1_$__cuda_sm10x_tcgen05_guardrail_trap_phase_invalid_during_alloc)
        /*0020*/ 	.word	0x000001c0


	//----- nvinfo : EIATTR_FRAME_SIZE
	.align		4
.L_8:
        /*0024*/ 	.byte	0x04, 0x11
        /*0026*/ 	.short	(.L_10 - .L_9)
	.align		4
.L_9:
        /*0028*/ 	.word	index@($__internal_0_$__cuda_sm10x_tcgen05_guardrail_trap_col_being_dealloced_not_returned_by_alloc)
        /*002c*/ 	.word	0x000001c0


	//----- nvinfo : EIATTR_FRAME_SIZE
	.align		4
.L_10:
        /*0030*/ 	.byte	0x04, 0x11
        /*0032*/ 	.short	(.L_12 - .L_11)
	.align		4
.L_11:
        /*0034*/ 	.word	index@(gluon_mma)
        /*0038*/ 	.word	0x000001c0


	//----- nvinfo : EIATTR_MIN_STACK_SIZE
	.align		4
.L_12:
        /*003c*/ 	.byte	0x04, 0x12
        /*003e*/ 	.short	(.L_14 - .L_13)
	.align		4
.L_13:
        /*0040*/ 	.word	index@(gluon_mma)
        /*0044*/ 	.word	0x000001c0
.L_14:


//--------------------- .nv.info.gluon_mma        --------------------------
	.section	.nv.info.gluon_mma,"",@"SHT_CUDA_INFO"
	.sectionflags	@""
	.align	4


	//----- nvinfo : EIATTR_CUDA_API_VERSION
	.align		4
        /*0000*/ 	.byte	0x04, 0x37
        /*0002*/ 	.short	(.L_16 - .L_15)
.L_15:
        /*0004*/ 	.word	0x00000081


	//----- nvinfo : EIATTR_KPARAM_INFO
	.align		4
.L_16:
        /*0008*/ 	.byte	0x04, 0x17
        /*000a*/ 	.short	(.L_18 - .L_17)
.L_17:
        /*000c*/ 	.word	0x00000000
        /*0010*/ 	.short	0x0004
        /*0012*/ 	.short	0x0020
        /*0014*/ 	.byte	0x00, 0xf4, 0x21, 0x00


	//----- nvinfo : EIATTR_KPARAM_INFO
	.align		4
.L_18:
        /*0018*/ 	.byte	0x04, 0x17
        /*001a*/ 	.short	(.L_20 - .L_19)
.L_19:
        /*001c*/ 	.word	0x00000000
        /*0020*/ 	.short	0x0003
        /*0022*/ 	.short	0x0018
        /*0024*/ 	.byte	0x00, 0xf4, 0x21, 0x00


	//----- nvinfo : EIATTR_KPARAM_INFO
	.align		4
.L_20:
        /*0028*/ 	.byte	0x04, 0x17
        /*002a*/ 	.short	(.L_22 - .L_21)
.L_21:
        /*002c*/ 	.word	0x00000000
        /*0030*/ 	.short	0x0002
        /*0032*/ 	.short	0x0010
        /*0034*/ 	.byte	0x00, 0xf4, 0x21, 0x00


	//----- nvinfo : EIATTR_KPARAM_INFO
	.align		4
.L_22:
        /*0038*/ 	.byte	0x04, 0x17
        /*003a*/ 	.short	(.L_24 - .L_23)
.L_23:
        /*003c*/ 	.word	0x00000000
        /*0040*/ 	.short	0x0001
        /*0042*/ 	.short	0x0008
        /*0044*/ 	.byte	0x00, 0xf4, 0x21, 0x00


	//----- nvinfo : EIATTR_KPARAM_INFO
	.align		4
.L_24:
        /*0048*/ 	.byte	0x04, 0x17
        /*004a*/ 	.short	(.L_26 - .L_25)
.L_25:
        /*004c*/ 	.word	0x00000000
        /*0050*/ 	.short	0x0000
        /*0052*/ 	.short	0x0000
        /*0054*/ 	.byte	0x00, 0xf4, 0x21, 0x00


	//----- nvinfo : EIATTR_AT_ENTRY_FRAGMENTS
	.align		4
.L_26:
        /*0058*/ 	.byte	0x04, 0x4f
        /*005a*/ 	.short	(.L_28 - .L_27)


	//   ....[0]....
.L_27:
        /*005c*/ 	.word	0x00000004


	//----- nvinfo : EIATTR_RESERVED_SMEM_USED
	.align		4
.L_28:
        /*0060*/ 	.byte	0x01, 0x41
	.zero		2


	//----- nvinfo : EIATTR_SPARSE_MMA_MASK
	.align		4
        /*0064*/ 	.byte	0x03, 0x50
        /*0066*/ 	.short	0x0000


	//----- nvinfo : EIATTR_TCGEN05_1CTA_USED
	.align		4
        /*0068*/ 	.byte	0x01, 0x51
	.zero		2


	//----- nvinfo : EIATTR_MAXREG_COUNT
	.align		4
        /*006c*/ 	.byte	0x03, 0x1b
        /*006e*/ 	.short	0x00ff


	//----- nvinfo : EIATTR_NUM_BARRIERS
	.align		4
        /*0070*/ 	.byte	0x02, 0x4c
        /*0072*/ 	.byte	0x01
	.zero		1


	//----- nvinfo : EIATTR_ANNOTATIONS
	.align		4
        /*0074*/ 	.byte	0x04, 0x55
        /*0076*/ 	.short	(.L_30 - .L_29)


	//   ....[0]....
.L_29:
        /*0078*/ 	.word	0x00000001
        /*007c*/ 	.byte	0xf0, 0x16, 0x00, 0x00, 0x01, 0x00, 0x00, 0x00, 0x20, 0x17, 0x00, 0x00, 0x01, 0x00, 0x00, 0x00
        /* <DEDUP_REMOVED lines=70> */
        /*04ec*/ 	.byte	0xd0, 0x6d, 0x00, 0x00, 0x01, 0x00, 0x00, 0x00, 0x40, 0x6e, 0x00, 0x00


	//----- nvinfo : EIATTR_INT_WARP_WIDE_INSTR_OFFSETS
	.align		4
.L_30:
        /*04f8*/ 	.byte	0x04, 0x31
        /*04fa*/ 	.short	(.L_32 - .L_31)


	//   ....[0]....
.L_31:
        /*04fc*/ 	.word	0x00003040


	//   ....[1]....
        /*0500*/ 	.word	0x00003080


	//   ....[2]....
        /*0504*/ 	.word	0x00003aa0


	//   ....[3]....
        /*0508*/ 	.word	0x00003ab0


	//   ....[4]....
        /*050c*/ 	.word	0x000072e0


	//   ....[5]....
        /*0510*/ 	.word	0x00007330


	//----- nvinfo : EIATTR_COOP_GROUP_MASK_REGIDS
	.align		4
.L_32:
        /*0514*/ 	.byte	0x04, 0x29
        /*0516*/ 	.short	(.L_34 - .L_33)


	//   ....[0]....
.L_33:
        /*0518*/ 	.word	0xffffffff


	//   ....[1]....
        /*051c*/ 	.word	0xffffffff


	//   ....[2]....
        /*0520*/ 	.word	0xffffffff


	//   ....[3]....
        /*0524*/ 	.word	0xffffffff


	//----- nvinfo : EIATTR_COOP_GROUP_INSTR_OFFSETS
	.align		4
.L_34:
        /*0528*/ 	.byte	0x04, 0x28
        /*052a*/ 	.short	(.L_36 - .L_35)


	//   ....[0]....
.L_35:
        /*052c*/ 	.word	0x00000060


	//   ....[1]....
        /*0530*/ 	.word	0x00000320


	//   ....[2]....
        /*0534*/ 	.word	0x00007170


	//   ....[3]....
        /*0538*/ 	.word	0x000073e0


	//----- nvinfo : EIATTR_VRC_CTA_INIT_COUNT
	.align		4
.L_36:
        /*053c*/ 	.byte	0x02, 0x4a
        /*053e*/ 	.byte	0x80
	.zero		1


	//----- nvinfo : EIATTR_MBARRIER_INSTR_OFFSETS
	.align		4
        /*0540*/ 	.byte	0x04, 0x39
        /*0542*/ 	.short	(.L_38 - .L_37)


	//   ....[0]....
.L_37:
        /*0544*/ 	.word	0x00003480
        /*0548*/ 	.word	0x000000ff
        /*054c*/ 	.word	0x00020000
        /*0550*/ 	.short	0x0100
        /*0552*/ 	.byte	0x05
	.zero		1


	//   ....[1]....
        /*0554*/ 	.word	0x00003b40
        /*0558*/ 	.word	0x000000ff
        /*055c*/ 	.word	0x00020000
        /*0560*/ 	.short	0x010a
        /*0562*/ 	.byte	0x05
	.zero		1


	//   ....[2]....
        /*0564*/ 	.word	0x00003c60
        /*0568*/ 	.word	0x000000ff
        /*056c*/ 	.word	0x00020000
        /*0570*/ 	.short	0x0108
        /*0572*/ 	.byte	0x05
	.zero		1


	//   ....[3]....
        /*0574*/ 	.word	0x00007400
        /*0578*/ 	.word	0x000000ff
        /*057c*/ 	.word	0x00020000
        /*0580*/ 	.short	0x010a
        /*0582*/ 	.byte	0x05
	.zero		1


	//----- nvinfo : EIATTR_NUM_MBARRIERS
	.align		4
.L_38:
        /*0584*/ 	.byte	0x03, 0x38
        /*0586*/ 	.short	0x0001


	//----- nvinfo : EIATTR_EXIT_INSTR_OFFSETS
	.align		4
        /*0588*/ 	.byte	0x04, 0x1c
        /*058a*/ 	.short	(.L_40 - .L_39)


	//   ....[0]....
.L_39:
        /*058c*/ 	.word	0x000073f0


	//----- nvinfo : EIATTR_REQNTID
	.align		4
.L_40:
        /*0590*/ 	.byte	0x04, 0x10
        /*0592*/ 	.short	(.L_42 - .L_41)
.L_41:
        /*0594*/ 	.word	0x00000100
        /*0598*/ 	.word	0x00000001
        /*059c*/ 	.word	0x00000001


	//----- nvinfo : EIATTR_CRS_STACK_SIZE
	.align		4
.L_42:
        /*05a0*/ 	.byte	0x04, 0x1e
        /*05a2*/ 	.short	(.L_44 - .L_43)
.L_43:
        /*05a4*/ 	.word	0x00000000


	//----- nvinfo : EIATTR_CBANK_PARAM_SIZE
	.align		4
.L_44:
        /*05a8*/ 	.byte	0x03, 0x19
        /*05aa*/ 	.short	0x0028


	//----- nvinfo : EIATTR_PARAM_CBANK
	.align		4
        /*05ac*/ 	.byte	0x04, 0x0a
        /*05ae*/ 	.short	(.L_46 - .L_45)
	.align		4
.L_45:
        /*05b0*/ 	.word	index@(.nv.constant0.gluon_mma)
        /*05b4*/ 	.short	0x0380
        /*05b6*/ 	.short	0x0028


	//----- nvinfo : EIATTR_SW_WAR
	.align		4
.L_46:
        /*05b8*/ 	.byte	0x04, 0x36
        /*05ba*/ 	.short	(.L_48 - .L_47)
.L_47:
        /*05bc*/ 	.word	0x00000008
.L_48:


//--------------------- .nv.compat                --------------------------
	.section	.nv.compat,"",@"SHT_CUDA_COMPAT_INFO"
	.align	4
        /*0000*/ 	.byte	0x02, 0x02, 0x02, 0x00, 0x02, 0x05, 0x05, 0x00, 0x02, 0x03, 0x00, 0x00, 0x02, 0x06, 0x01, 0x00


//--------------------- .nv.callgraph             --------------------------
	.section	.nv.callgraph,"",@"SHT_CUDA_CALLGRAPH"
	.align	4
	.sectionentsize	8
	.align		4
        /*0000*/ 	.word	0x00000000
	.align		4
        /*0004*/ 	.word	0xffffffff
	.align		4
        /*0008*/ 	.word	0x00000000
	.align		4
        /*000c*/ 	.word	0xfffffffe
	.align		4
        /*0010*/ 	.word	0x00000000
	.align		4
        /*0014*/ 	.word	0xfffffffd
	.align		4
        /*0018*/ 	.word	0x00000000
	.align		4
        /*001c*/ 	.word	0xfffffffc


//--------------------- .text.gluon_mma           --------------------------
	.section	.text.gluon_mma,"ax",@progbits
	.align	128
        .global         gluon_mma
        .type           gluon_mma,@function
        .size           gluon_mma,(.L_x_15 - gluon_mma)
        .other          gluon_mma,@"STO_CUDA_ENTRY STV_DEFAULT"
gluon_mma:
.text.gluon_mma:
[----:B------:R-:W0:Y:S01]  /*0000*/  LDC R1, c[0x0][0x37c] ;  /* 0x0000df00ff017b82 */ /* 0x000e220000000800 */
[----:B------:R-:W1:Y:S01]  /*0010*/  S2R R233, SR_TID.X ;  /* 0x0000000000e97919 */ /* 0x000e620000002100 */
[----:B0-----:R-:W-:Y:S01]  /*0020*/  VIADD R1, R1, 0xfffffe40 ;  /* 0xfffffe4001017836 */ /* 0x001fe20000000000 */
[----:B-1----:R-:W-:-:S13]  /*0030*/  ISETP.GE.U32.AND P1, PT, R233, 0x20, PT ;  /* 0x00000020e900780c */ /* 0x002fda0003f26070 */
[----:B------:R-:W-:Y:S05]  /*0040*/  @P1 BRA `(.L_x_0) ;  /* 0x0000000000b81947 */ /* 0x000fea0003800000 */
[----:B------:R-:W0:Y:S01]  /*0050*/  S2UR UR6, SR_CgaCtaId ;  /* 0x00000000000679c3 */ /* 0x000e220000008800 */
[----:B------:R-:W-:Y:S01]  /*0060*/  NOP ;  /* 0x0000000000007918 */ /* 0x000fe20000000000 */
[----:B------:R-:W-:Y:S02]  /*0070*/  UMOV UR4, 0x40 ;  /* 0x0000004000047882 */ /* 0x000fe40000000000 */
[----:B0-----:R-:W-:-:S09]  /*0080*/  ULEA UR4, UR6, UR4, 0x18 ;  /* 0x0000000406047291 */ /* 0x001fd2000f8ec0ff */
[----:B------:R-:W0:Y:S01]  /*0090*/  LDS.U8 R0, [UR4] ;  /* 0x00000004ff007984 */ /* 0x000e220008000000 */
[----:B------:R-:W-:Y:S02]  /*00a0*/  UMOV UR4, 0x400 ;  /* 0x0000040000047882 */ /* 0x000fe40000000000 */
[----:B------:R-:W-:Y:S01]  /*00b0*/  ULEA UR4, UR6, UR4, 0x18 ;  /* 0x0000000406047291 */ /* 0x000fe2000f8ec0ff */
[----:B0-----:R-:W-:-:S13]  /*00c0*/  ISETP.NE.AND P0, PT, R0, RZ, PT ;  /* 0x000000ff0000720c */ /* 0x001fda0003f05270 */
[----:B------:R-:W-:Y:S05]  /*00d0*/  @P0 BRA `(.L_x_1) ;  /* 0x00000000007c0947 */ /* 0x000fea0003800000 */
[----:B------:R-:W-:-:S13]  /*00e0*/  ELECT P0, URZ, PT ;  /* 0x0000000000ff782f */ /* 0x000fda0003800000 */
[----:B------:R-:W-:Y:S05]  /*00f0*/  @!P0 BRA `(.L_x_2) ;  /* 0x0000000000848947 */ /* 0x000fea0003800000 */
[----:B------:R-:W-:Y:S01]  /*0100*/  UMOV UR5, 0x10 ;  /* 0x0000001000057882 */ /* 0x000fe20000000000 */
[----:B------:R-:W-:Y:S02]  /*0110*/  IMAD.MOV.U32 R4, RZ, RZ, 0x1 ;  /* 0x00000001ff047424 */ /* 0x000fe400078e00ff */
[----:B------:R-:W-:Y:S02]  /*0120*/  IMAD.MOV.U32 R5, RZ, RZ, 0xffff ;  /* 0x0000ffffff057424 */ /* 0x000fe400078e00ff */
[----:B------:R-:W-:Y:S04]  /*0130*/  DEPBAR.LE SB0, 0x36 ;  /* 0x00008d800000791a */ /* 0x000fe80000000000 */
[----:B------:R-:W0:Y:S02]  /*0140*/  UTCATOMSWS.FIND_AND_SET.ALIGN UP0, UR5, UR5 ;  /* 0x00000005000575e3 */ /* 0x000e240008000800 */
[----:B0-----:R-:W-:-:S04]  /*0150*/  PLOP3.LUT P0, PT, PT, PT, UP0, 0x80, 0x8 ;  /* 0x000000000008781c */ /* 0x001fc80003f0f008 */
[----:B------:R-:W-:-:S04]  /*0160*/  SEL R0, RZ, 0xffffffff, !P0 ;  /* 0xffffffffff007807 */ /* 0x000fc80004000000 */
[----:B------:R-:W-:Y:S01]  /*0170*/  ISETP.NE.AND P0, PT, R0, RZ, PT ;  /* 0x000000ff0000720c */ /* 0x000fe20003f05270 */
[----:B------:R-:W-:-:S12]  /*0180*/  IMAD.U32 R0, RZ, RZ, UR5 ;  /* 0x00000005ff007e24 */ /* 0x000fd8000f8e00ff */
[----:B------:R-:W-:Y:S05]  /*0190*/  @P0 BRA `(.L_x_3) ;  /* 0x0000000000240947 */ /* 0x000fea0003800000 */
.L_x_4:
[----:B------:R-:W-:Y:S05]  /*01a0*/  NANOSLEEP 0x64 ;  /* 0x000000640000795d */ /* 0x000fea0003800000 */
[----:B------:R-:W-:-:S05]  /*01b0*/  UMOV UR5, 0x10 ;  /* 0x0000001000057882 */ /* 0x000fca0000000000 */
[----:B------:R-:W-:Y:S04]  /*01c0*/  DEPBAR.LE SB0, 0x36 ;  /* 0x00008d800000791a */ /* 0x000fe80000000000 */
[----:B------:R-:W0:Y:S02]  /*01d0*/  UTCATOMSWS.FIND_AND_SET.ALIGN UP0, UR5, UR5 ;  /* 0x00000005000575e3 */ /* 0x000e240008000800 */
[----:B0-----:R-:W-:-:S04]  /*01e0*/  PLOP3.LUT P0, PT, PT, PT, UP0, 0x80, 0x8 ;  /* 0x000000000008781c */ /* 0x001fc80003f0f008 */
[----:B------:R-:W-:-:S04]  /*01f0*/  SEL R0, RZ, 0xffffffff, !P0 ;  /* 0xffffffffff007807 */ /* 0x000fc80004000000 */
[----:B------:R-:W-:Y:S01]  /*0200*/  ISETP.NE.AND P0, PT, R0, RZ, PT ;  /* 0x000000ff0000720c */ /* 0x000fe20003f05270 */
[----:B------:R-:W-:-:S12]  /*0210*/  IMAD.U32 R0, RZ, RZ, UR5 ;  /* 0x00000005ff007e24 */ /* 0x000fd8000f8e00ff */
[----:B------:R-:W-:Y:S05]  /*0220*/  @!P0 BRA `(.L_x_4) ;  /* 0xfffffffc00dc8947 */ /* 0x000fea000383ffff */
.L_x_3:
[C---:B------:R-:W-:Y:S01]  /*0230*/  VIADD R3, R0.reuse, 0x10 ;  /* 0x0000001000037836 */ /* 0x040fe20000000000 */
[----:B------:R-:W-:Y:S01]  /*0240*/  UMOV UR5, 0x50 ;  /* 0x0000005000057882 */ /* 0x000fe20000000000 */
[----:B------:R-:W-:Y:S01]  /*0250*/  SHF.L.U32 R2, R5, R0, RZ ;  /* 0x0000000005027219 */ /* 0x000fe200000006ff */
[----:B------:R-:W-:Y:S01]  /*0260*/  ULEA UR5, UR6, UR5, 0x18 ;  /* 0x0000000506057291 */ /* 0x000fe2000f8ec0ff */
[----:B------:R-:W-:Y:S01]  /*0270*/  IMAD.SHL.U32 R0, R0, 0x20, RZ ;  /* 0x0000002000007824 */ /* 0x000fe200078e00ff */
[----:B------:R-:W-:-:S04]  /*0280*/  SHF.L.U32 R3, R4, R3, RZ ;  /* 0x0000000304037219 */ /* 0x000fc800000006ff */
[----:B------:R-:W-:-:S05]  /*0290*/  LOP3.LUT R2, R3, R2, RZ, 0xfc, !PT ;  /* 0x0000000203027212 */ /* 0x000fca00078efcff */
[----:B------:R0:W-:Y:S04]  /*02a0*/  ATOMS.OR RZ, [UR5], R2 ;  /* 0x00000002ffff798c */ /* 0x0001e8000b000005 */
[----:B------:R0:W-:Y:S01]  /*02b0*/  STS [UR4], R0 ;  /* 0x00000000ff007988 */ /* 0x0001e20008000804 */
[----:B------:R-:W-:Y:S05]  /*02c0*/  BRA `(.L_x_2) ;  /* 0x0000000000107947 */ /* 0x000fea0003800000 */
.L_x_1:
[----:B------:R-:W-:Y:S01]  /*02d0*/  IMAD.MOV.U32 R0, RZ, RZ, -0x1 ;  /* 0xffffffffff007424 */ /* 0x000fe200078e00ff */
[----:B------:R-:W-:-:S04]  /*02e0*/  MOV R2, 0x310 ;  /* 0x0000031000027802 */ /* 0x000fc80000000f00 */
[----:B------:R0:W-:Y:S03]  /*02f0*/  STS [UR4], R0 ;  /* 0x00000000ff007988 */ /* 0x0001e60008000804 */
[----:B0-----:R-:W-:Y:S05]  /*0300*/  CALL.REL.NOINC `($__internal_1_$__cuda_sm10x_tcgen05_guardrail_trap_phase_invalid_during_alloc) ;  /* 0x0000007000547944 */ /* 0x001fea0003c00000 */
.L_x_2:
[----:B------:R-:W-:Y:S05]  /*0310*/  WARPSYNC.ALL ;  /* 0x0000000000007948 */ /* 0x000fea0003800000 */
[----:B------:R-:W-:Y:S01]  /*0320*/  NOP ;  /* 0x0000000000007918 */ /* 0x000fe20000000000 */
.L_x_0:
[----:B------:R-:W1:Y:S01]  /*0330*/  LDC.64 R120, c[0x0][0x380] ;  /* 0x0000e000ff787b82 */ /* 0x000e620000000a00 */
[----:B------:R-:W-:Y:S01]  /*0340*/  SHF.R.U32.HI R250, RZ, 0x5, R233 ;  /* 0x00000005fffa7819 */ /* 0x000fe200000116e9 */
[----:B------:R-:W-:Y:S01]  /*0350*/  UMOV UR5, 0x400 ;  /* 0x0000040000057882 */ /* 0x000fe20000000000 */
[----:B------:R-:W-:Y:S01]  /*0360*/  LOP3.LUT R234, R233, 0xe0, RZ, 0xc0, !PT ;  /* 0x000000e0e9ea7812 */ /* 0x000fe200078ec0ff */
[----:B------:R-:W2:Y:S01]  /*0370*/  LDCU.64 UR12, c[0x0][0x358] ;  /* 0x00006b00ff0c77ac */ /* 0x000ea20008000a00 */
[----:B------:R-:W-:-:S03]  /*0380*/  SGXT.U32 R250, R250, 0x3 ;  /* 0x00000003fafa781a */ /* 0x000fc60000000000 */
[----:B------:R-:W3:Y:S01]  /*0390*/  S2UR UR4, SR_CgaCtaId ;  /* 0x00000000000479c3 */ /* 0x000ee20000008800 */
[----:B------:R-:W-:Y:S01]  /*03a0*/  LOP3.LUT R177, R250, 0x8, RZ, 0xfc, !PT ;  /* 0x00000008fab17812 */ /* 0x000fe200078efcff */
[----:B------:R-:W-:Y:S01]  /*03b0*/  IMAD.SHL.U32 R232, R234, 0x4, RZ ;  /* 0x00000004eae87824 */ /* 0x000fe200078e00ff */
[C---:B------:R-:W-:Y:S02]  /*03c0*/  LOP3.LUT R175, R250.reuse, 0x10, RZ, 0xfc, !PT ;  /* 0x00000010faaf7812 */ /* 0x040fe400078efcff */
[C---:B------:R-:W-:Y:S01]  /*03d0*/  LOP3.LUT R173, R250.reuse, 0x18, RZ, 0xfc, !PT ;  /* 0x00000018faad7812 */ /* 0x040fe200078efcff */
[----:B0-----:R-:W-:Y:S01]  /*03e0*/  IMAD.SHL.U32 R0, R177, 0x80, RZ ;  /* 0x00000080b1007824 */ /* 0x001fe200078e00ff */
[C---:B------:R-:W-:Y:S01]  /*03f0*/  LOP3.LUT R171, R250.reuse, 0x20, RZ, 0xfc, !PT ;  /* 0x00000020faab7812 */ /* 0x040fe200078efcff */
[----:B------:R-:W-:Y:S01]  /*0400*/  IMAD.SHL.U32 R2, R175, 0x80, RZ ;  /* 0x00000080af027824 */ /* 0x000fe200078e00ff */
        /* <DEDUP_REMOVED lines=8> */
[----:B-1----:R-:W-:Y:S01]  /*0490*/  LEA R12, P4, R177, R120, 0x8 ;  /* 0x00000078b10c7211 */ /* 0x002fe200078840ff */
[----:B------:R-:W-:Y:S01]  /*04a0*/  IMAD.SHL.U32 R20, R165, 0x80, RZ ;  /* 0x00000080a5147824 */ /* 0x000fe200078e00ff */
[C---:B------:R-:W-:Y:S01]  /*04b0*/  LOP3.LUT R109, R250.reuse, 0x48, RZ, 0xfc, !PT ;  /* 0x00000048fa6d7812 */ /* 0x040fe200078efcff */
[----:B------:R-:W-:Y:S01]  /*04c0*/  IMAD.SHL.U32 R22, R163, 0x80, RZ ;  /* 0x00000080a3167824 */ /* 0x000fe200078e00ff */
[----:B------:R-:W-:-:S02]  /*04d0*/  LOP3.LUT R107, R250, 0x50, RZ, 0xfc, !PT ;  /* 0x00000050fa6b7812 */ /* 0x000fc400078efcff */
[----:B------:R-:W-:Y:S01]  /*04e0*/  LOP3.LUT R113, R250, 0x58, RZ, 0xfc, !PT ;  /* 0x00000058fa717812 */ /* 0x000fe200078efcff */
[----:B------:R-:W-:Y:S01]  /*04f0*/  IMAD.SHL.U32 R24, R109, 0x80, RZ ;  /* 0x000000806d187824 */ /* 0x000fe200078e00ff */
[----:B------:R-:W-:Y:S01]  /*0500*/  LEA.HI.X R13, R0, R121, RZ, 0x1, P4 ;  /* 0x00000079000d7211 */ /* 0x000fe200020f0cff */
[----:B------:R-:W-:Y:S01]  /*0510*/  IMAD.SHL.U32 R26, R107, 0x80, RZ ;  /* 0x000000806b1a7824 */ /* 0x000fe200078e00ff */
[-C--:B------:R-:W-:Y:S01]  /*0520*/  LEA R46, P5, R175, R120.reuse, 0x8 ;  /* 0x00000078af2e7211 */ /* 0x080fe200078a40ff */
[----:B------:R-:W-:Y:S01]  /*0530*/  IMAD.SHL.U32 R28, R113, 0x80, RZ ;  /* 0x00000080711c7824 */ /* 0x000fe200078e00ff */
[-C--:B------:R-:W-:Y:S01]  /*0540*/  LEA R48, P6, R173, R120.reuse, 0x8 ;  /* 0x00000078ad307211 */ /* 0x080fe200078c40ff */
[----:B---3--:R-:W-:Y:S01]  /*0550*/  ULEA UR5, UR4, UR5, 0x18 ;  /* 0x0000000504057291 */ /* 0x008fe2000f8ec0ff */
[-C--:B------:R-:W-:Y:S01]  /*0560*/  LEA R50, P2, R171, R120.reuse, 0x8 ;  /* 0x00000078ab327211 */ /* 0x080fe200078440ff */
[----:B------:R-:W-:Y:S01]  /*0570*/  BAR.SYNC.DEFER_BLOCKING 0x0 ;  /* 0x0000000000007b1d */ /* 0x000fe20000010000 */
[----:B------:R-:W-:-:S02]  /*0580*/  LEA R72, P3, R169, R120, 0x8 ;  /* 0x00000078a9487211 */ /* 0x000fc400078640ff */
[----:B------:R-:W-:Y:S02]  /*0590*/  LEA R14, P4, R167, R120, 0x8 ;  /* 0x00000078a70e7211 */ /* 0x000fe400078840ff */
[C---:B------:R-:W-:Y:S02]  /*05a0*/  LOP3.LUT R115, R250.reuse, 0x60, RZ, 0xfc, !PT ;  /* 0x00000060fa737812 */ /* 0x040fe400078efcff */
[C---:B------:R-:W-:Y:S02]  /*05b0*/  LOP3.LUT R117, R250.reuse, 0x68, RZ, 0xfc, !PT ;  /* 0x00000068fa757812 */ /* 0x040fe400078efcff */
[C---:B------:R-:W-:Y:S01]  /*05c0*/  LOP3.LUT R119, R250.reuse, 0x70, RZ, 0xfc, !PT ;  /* 0x00000070fa777812 */ /* 0x040fe200078efcff */
[----:B------:R-:W-:Y:S01]  /*05d0*/  IMAD.SHL.U32 R52, R115, 0x80, RZ ;  /* 0x0000008073347824 */ /* 0x000fe200078e00ff */
[C---:B------:R-:W-:Y:S01]  /*05e0*/  LOP3.LUT R111, R250.reuse, 0x78, RZ, 0xfc, !PT ;  /* 0x00000078fa6f7812 */ /* 0x040fe200078efcff */
[----:B------:R-:W-:Y:S01]  /*05f0*/  IMAD.SHL.U32 R54, R117, 0x80, RZ ;  /* 0x0000008075367824 */ /* 0x000fe200078e00ff */
[----:B------:R-:W-:Y:S01]  /*0600*/  LOP3.LUT R249, R250, 0x80, RZ, 0xfc, !PT ;  /* 0x00000080faf97812 */ /* 0x000fe200078efcff */
[----:B------:R-:W-:Y:S01]  /*0610*/  IMAD.SHL.U32 R56, R119, 0x80, RZ ;  /* 0x0000008077387824 */ /* 0x000fe200078e00ff */
[-C--:B------:R-:W-:Y:S01]  /*0620*/  LEA.HI.X R47, R2, R121.reuse, RZ, 0x1, P5 ;  /* 0x00000079022f7211 */ /* 0x080fe200028f0cff */
[----:B------:R-:W-:Y:S01]  /*0630*/  IMAD.SHL.U32 R58, R111, 0x80, RZ ;  /* 0x000000806f3a7824 */ /* 0x000fe200078e00ff */
[-C--:B------:R-:W-:Y:S01]  /*0640*/  LEA.HI.X R49, R4, R121.reuse, RZ, 0x1, P6 ;  /* 0x0000007904317211 */ /* 0x080fe200030f0cff */
[----:B------:R-:W-:Y:S01]  /*0650*/  IMAD.SHL.U32 R60, R249, 0x80, RZ ;  /* 0x00000080f93c7824 */ /* 0x000fe200078e00ff */
[----:B------:R-:W-:-:S02]  /*0660*/  LEA.HI.X R51, R6, R121, RZ, 0x1, P2 ;  /* 0x0000007906337211 */ /* 0x000fc400010f0cff */
[-C--:B------:R-:W-:Y:S02]  /*0670*/  LEA.HI.X R73, R10, R121.reuse, RZ, 0x1, P3 ;  /* 0x000000790a497211 */ /* 0x080fe400018f0cff */
[----:B------:R-:W-:Y:S01]  /*0680*/  LEA.HI.X R15, R18, R121, RZ, 0x1, P4 ;  /* 0x00000079120f7211 */ /* 0x000fe200020f0cff */
[----:B------:R-:W0:Y:S01]  /*0690*/  LDS R0, [UR5] ;  /* 0x00000005ff007984 */ /* 0x000e220008000800 */
[-C--:B------:R-:W-:Y:S02]  /*06a0*/  LEA R16, P5, R165, R120.reuse, 0x8 ;  /* 0x00000078a5107211 */ /* 0x080fe400078a40ff */
[-C--:B------:R-:W-:Y:S02]  /*06b0*/  LEA R44, P6, R163, R120.reuse, 0x8 ;  /* 0x00000078a32c7211 */ /* 0x080fe400078c40ff */
[-C--:B------:R-:W-:Y:S02]  /*06c0*/  LEA R42, P2, R109, R120.reuse, 0x8 ;  /* 0x000000786d2a7211 */ /* 0x080fe400078440ff */
[----:B------:R-:W-:-:S02]  /*06d0*/  LEA R40, P3, R107, R120, 0x8 ;  /* 0x000000786b287211 */ /* 0x000fc400078640ff */
[----:B------:R-:W-:Y:S02]  /*06e0*/  LEA R38, P4, R113, R120, 0x8 ;  /* 0x0000007871267211 */ /* 0x000fe400078840ff */
[C---:B------:R-:W-:Y:S02]  /*06f0*/  LOP3.LUT R248, R250.reuse, 0x88, RZ, 0xfc, !PT ;  /* 0x00000088faf87812 */ /* 0x040fe400078efcff */
[C---:B------:R-:W-:Y:S02]  /*0700*/  LOP3.LUT R247, R250.reuse, 0x90, RZ, 0xfc, !PT ;  /* 0x00000090faf77812 */ /* 0x040fe400078efcff */
[----:B------:R-:W-:Y:S01]  /*0710*/  LOP3.LUT R246, R250, 0x98, RZ, 0xfc, !PT ;  /* 0x00000098faf67812 */ /* 0x000fe200078efcff */
        /* <DEDUP_REMOVED lines=11> */
[----:B------:R-:W-:Y:S02]  /*07d0*/  LEA.HI.X R39, R28, R121, RZ, 0x1, P4 ;  /* 0x000000791c277211 */ /* 0x000fe400020f0cff */
[-C--:B------:R-:W-:Y:S02]  /*07e0*/  LEA R36, P5, R115, R120.reuse, 0x8 ;  /* 0x0000007873247211 */ /* 0x080fe400078a40ff */
[-C--:B------:R-:W-:Y:S02]  /*07f0*/  LEA R34, P6, R117, R120.reuse, 0x8 ;  /* 0x0000007875227211 */ /* 0x080fe400078c40ff */
[-C--:B------:R-:W-:Y:S02]  /*0800*/  LEA R32, P2, R119, R120.reuse, 0x8 ;  /* 0x0000007877207211 */ /* 0x080fe400078440ff */
[----:B------:R-:W-:-:S02]  /*0810*/  LEA R30, P3, R111, R120, 0x8 ;  /* 0x000000786f1e7211 */ /* 0x000fc400078640ff */
[----:B------:R-:W-:Y:S02]  /*0820*/  LEA R28, P4, R249, R120, 0x8 ;  /* 0x00000078f91c7211 */ /* 0x000fe400078840ff */
[C---:B------:R-:W-:Y:S02]  /*0830*/  LOP3.LUT R243, R250.reuse, 0xb0, RZ, 0xfc, !PT ;  /* 0x000000b0faf37812 */ /* 0x040fe400078efcff */
[C---:B------:R-:W-:Y:S02]  /*0840*/  LOP3.LUT R242, R250.reuse, 0xb8, RZ, 0xfc, !PT ;  /* 0x000000b8faf27812 */ /* 0x040fe400078efcff */
[C---:B------:R-:W-:Y:S01]  /*0850*/  LOP3.LUT R241, R250.reuse, 0xc0, RZ, 0xfc, !PT ;  /* 0x000000c0faf17812 */ /* 0x040fe200078efcff */
[----:B------:R-:W-:Y:S01]  /*0860*/  IMAD.SHL.U32 R76, R243, 0x80, RZ ;  /* 0x00000080f34c7824 */ /* 0x000fe200078e00ff */
[----:B------:R-:W-:Y:S01]  /*0870*/  LOP3.LUT R240, R250, 0xc8, RZ, 0xfc, !PT ;  /* 0x000000c8faf07812 */ /* 0x000fe200078efcff */
        /* <DEDUP_REMOVED lines=17> */
[C---:B------:R-:W-:Y:S02]  /*0990*/  LOP3.LUT R252, R250.reuse, 0xe8, RZ, 0xfc, !PT ;  /* 0x000000e8fafc7812 */ /* 0x040fe400078efcff */
        /* <DEDUP_REMOVED lines=15> */
[-C--:B------:R-:W-:Y:S02]  /*0a90*/  LEA R100, P3, R240, R120.reuse, 0x8 ;  /* 0x00000078f0647211 */ /* 0x080fe400078640ff */
[----:B------:R-:W-:Y:S02]  /*0aa0*/  LEA R88, P4, R239, R120, 0x8 ;  /* 0x00000078ef587211 */ /* 0x000fe400078840ff */
[-C--:B------:R-:W-:Y:S02]  /*0ab0*/  LEA.HI.X R105, R76, R121.reuse, RZ, 0x1, P5 ;  /* 0x000000794c697211 */ /* 0x080fe400028f0cff */
[-C--:B------:R-:W-:Y:S02]  /*0ac0*/  LEA.HI.X R103, R78, R121.reuse, RZ, 0x1, P6 ;  /* 0x000000794e677211 */ /* 0x080fe400030f0cff */
[-C--:B------:R-:W-:Y:S02]  /*0ad0*/  LEA.HI.X R19, R80, R121.reuse, RZ, 0x1, P2 ;  /* 0x0000007950137211 */ /* 0x080fe400010f0cff */
[----:B------:R-:W-:-:S02]  /*0ae0*/  LEA.HI.X R101, R82, R121, RZ, 0x1, P3 ;  /* 0x0000007952657211 */ /* 0x000fc400018f0cff */
[-C--:B------:R-:W-:Y:S02]  /*0af0*/  LEA.HI.X R89, R84, R121.reuse, RZ, 0x1, P4 ;  /* 0x0000007954597211 */ /* 0x080fe400020f0cff */
[----:B------:R-:W-:Y:S02]  /*0b00*/  LEA.HI.X R9, R232, R121, RZ, 0x1, P0 ;  /* 0x00000079e8097211 */ /* 0x000fe400000f0cff */
[----:B------:R-:W-:Y:S02]  /*0b10*/  LOP3.LUT R2, R233, 0x1f, RZ, 0xc0, !PT ;  /* 0x0000001fe9027812 */ /* 0x000fe400078ec0ff */
[C---:B------:R-:W-:Y:S01]  /*0b20*/  SHF.L.U32 R86, R237.reuse, 0x7, RZ ;  /* 0x00000007ed567819 */ /* 0x040fe200000006ff */
[----:B------:R-:W-:Y:S01]  /*0b30*/  BAR.SYNC.DEFER_BLOCKING 0x0 ;  /* 0x0000000000007b1d */ /* 0x000fe20000010000 */
[-C--:B------:R-:W-:Y:S01]  /*0b40*/  LEA R98, P5, R237, R120.reuse, 0x8 ;  /* 0x00000078ed627211 */ /* 0x080fe200078a40ff */
[----:B------:R-:W-:Y:S01]  /*0b50*/  IMAD.WIDE.U32 R8, R2, 0x2, R8 ;  /* 0x0000000202087825 */ /* 0x000fe200078e0008 */
[----:B------:R-:W-:-:S02]  /*0b60*/  LEA R90, P6, R236, R120, 0x8 ;  /* 0x00000078ec5a7211 */ /* 0x000fc400078c40ff */
[-C--:B------:R-:W-:Y:S02]  /*0b70*/  LEA R96, P2, R252, R120.reuse, 0x8 ;  /* 0x00000078fc607211 */ /* 0x080fe400078440ff */
[-C--:B------:R-:W-:Y:S02]  /*0b80*/  LEA R94, P3, R251, R120.reuse, 0x8 ;  /* 0x00000078fb5e7211 */ /* 0x080fe400078640ff */
[----:B------:R-:W-:Y:S02]  /*0b90*/  LEA R92, P4, R250, R120, 0x8 ;  /* 0x00000078fa5c7211 */ /* 0x000fe400078840ff */
[-C--:B------:R-:W-:Y:S02]  /*0ba0*/  LEA.HI.X R99, R86, R121.reuse, RZ, 0x1, P5 ;  /* 0x0000007956637211 */ /* 0x080fe400028f0cff */
[-C--:B------:R-:W-:Y:S02]  /*0bb0*/  LEA.HI.X R91, R106, R121.reuse, RZ, 0x1, P6 ;  /* 0x000000796a5b7211 */ /* 0x080fe400030f0cff */
[----:B------:R-:W-:-:S02]  /*0bc0*/  LEA.HI.X R97, R108, R121, RZ, 0x1, P2 ;  /* 0x000000796c617211 */ /* 0x000fc400010f0cff */
[-C--:B------:R-:W-:Y:S02]  /*0bd0*/  LEA.HI.X R95, R110, R121.reuse, RZ, 0x1, P3 ;  /* 0x000000796e5f7211 */ /* 0x080fe400018f0cff */
[----:B------:R-:W-:Y:S01]  /*0be0*/  LEA.HI.X R93, R112, R121, RZ, 0x1, P4 ;  /* 0x00000079705d7211 */ /* 0x000fe200020f0cff */
[----:B0-2---:R-:W-:Y:S06]  /*0bf0*/  @P1 BRA `(.L_x_5) ;  /* 0x0000000000181947 */ /* 0x005fec0003800000 */
[----:B------:R-:W-:Y:S01]  /*0c00*/  ELECT P0, URZ, PT ;  /* 0x0000000000ff782f */ /* 0x000fe20003800000 */
[----:B------:R-:W-:Y:S01]  /*0c10*/  IMAD.MOV.U32 R3, RZ, RZ, 0x1 ;  /* 0x00000001ff037424 */ /* 0x000fe200078e00ff */
[----:B------:R-:W-:Y:S01]  /*0c20*/  UMOV UR6, 0x40 ;  /* 0x0000004000067882 */ /* 0x000fe20000000000 */
[----:B------:R-:W-:Y:S01]  /*0c30*/  UVIRTCOUNT.DEALLOC.SMPOOL 0x80 ;  /* 0x000000800000784c */ /* 0x000fe20000000000 */
[----:B------:R-:W-:-:S09]  /*0c40*/  ULEA UR6, UR4, UR6, 0x18 ;  /* 0x0000000604067291 */ /* 0x000fd2000f8ec0ff */
[----:B------:R0:W-:Y:S03]  /*0c50*/  @P0 STS.U8 [UR6], R3 ;  /* 0x00000003ff000988 */ /* 0x0001e60008000006 */
.L_x_5:
[C---:B------:R-:W-:Y:S01]  /*0c60*/  IMAD.WIDE.U32 R88, R2.reuse, 0x2, R88 ;  /* 0x0000000202587825 */ /* 0x040fe200078e0058 */
[----:B------:R-:W2:Y:S03]  /*0c70*/  LDG.E.U16 R10, desc[UR12][R8.64] ;  /* 0x0000000c080a7981 */ /* 0x000ea6000c1e1500 */
[C---:B------:R-:W-:Y:S01]  /*0c80*/  IMAD.WIDE.U32 R12, R2.reuse, 0x2, R12 ;  /* 0x00000002020c7825 */ /* 0x040fe200078e000c */
[----:B------:R-:W3:Y:S04]  /*0c90*/  LDG.E.U16 R141, desc[UR12][R88.64] ;  /* 0x0000000c588d7981 */ /* 0x000ee8000c1e1500 */
[----:B------:R-:W4:Y:S04]  /*0ca0*/  LDG.E.U16 R140, desc[UR12][R88.64+0x80] ;  /* 0x0000800c588c7981 */ /* 0x000f28000c1e1500 */
[----:B------:R-:W5:Y:S04]  /*0cb0*/  LDG.E.U16 R139, desc[UR12][R88.64+0x40] ;  /* 0x0000400c588b7981 */ /* 0x000f68000c1e1500 */
[----:B------:R1:W2:Y:S01]  /*0cc0*/  LDG.E.U16 R142, desc[UR12][R88.64+0xc0] ;  /* 0x0000c00c588e7981 */ /* 0x0002a2000c1e1500 */
[----:B------:R-:W-:-:S03]  /*0cd0*/  IMAD.WIDE.U32 R46, R2, 0x2, R46 ;  /* 0x00000002022e7825 */ /* 0x000fc600078e002e */
[----:B0-----:R-:W2:Y:S01]  /*0ce0*/  LDG.E.U16 R3, desc[UR12][R8.64+0x80] ;  /* 0x0000800c08037981 */ /* 0x001ea2000c1e1500 */
[----:B------:R-:W-:-:S03]  /*0cf0*/  IMAD.WIDE.U32 R48, R2, 0x2, R48 ;  /* 0x0000000202307825 */ /* 0x000fc600078e0030 */
[----:B------:R-:W2:Y:S01]  /*0d00*/  LDG.E.U16 R6, desc[UR12][R46.64] ;  /* 0x0000000c2e067981 */ /* 0x000ea2000c1e1500 */
[----:B-1----:R-:W0:Y:S01]  /*0d10*/  LDC.64 R88, c[0x0][0x388] ;  /* 0x0000e200ff587b82 */ /* 0x002e220000000a00 */
[C---:B------:R-:W-:Y:S02]  /*0d20*/  IMAD.WIDE.U32 R50, R2.reuse, 0x2, R50 ;  /* 0x0000000202327825 */ /* 0x040fe400078e0032 */
[----:B------:R-:W2:Y:S04]  /*0d30*/  LDG.E.U16 R7, desc[UR12][R46.64+0x80] ;  /* 0x0000800c2e077981 */ /* 0x000ea8000c1e1500 */
[----:B------:R-:W2:Y:S01]  /*0d40*/  LDG.E.U16 R64, desc[UR12][R46.64+0x40] ;  /* 0x0000400c2e407981 */ /* 0x000ea2000c1e1500 */
[----:B------:R-:W-:-:S03]  /*0d50*/  IMAD.WIDE.U32 R44, R2, 0x2, R44 ;  /* 0x00000002022c7825 */ /* 0x000fc600078e002c */
[----:B------:R1:W2:Y:S01]  /*0d60*/  LDG.E.U16 R63, desc[UR12][R46.64+0xc0] ;  /* 0x0000c00c2e3f7981 */ /* 0x0002a2000c1e1500 */
[----:B------:R-:W-:-:S03]  /*0d70*/  IMAD.WIDE.U32 R42, R2, 0x2, R42 ;  /* 0x00000002022a7825 */ /* 0x000fc600078e002a */
[----:B------:R-:W2:Y:S01]  /*0d80*/  LDG.E.U16 R68, desc[UR12][R8.64+0x40] ;  /* 0x0000400c08447981 */ /* 0x000ea2000c1e1500 */
[----:B------:R-:W-:-:S03]  /*0d90*/  IMAD.WIDE.U32 R40, R2, 0x2, R40 ;  /* 0x0000000202287825 */ /* 0x000fc600078e0028 */
[----:B------:R-:W2:Y:S01]  /*0da0*/  LDG.E.U16 R67, desc[UR12][R8.64+0xc0] ;  /* 0x0000c00c08437981 */ /* 0x000ea2000c1e1500 */
[----:B------:R-:W-:-:S03]  /*0db0*/  IMAD.WIDE.U32 R90, R2, 0x2, R90 ;  /* 0x00000002025a7825 */ /* 0x000fc600078e005a */
[----:B------:R-:W2:Y:S01]  /*0dc0*/  LDG.E.U16 R4, desc[UR12][R12.64] ;  /* 0x0000000c0c047981 */ /* 0x000ea2000c1e1500 */
[----:B-1----:R-:W-:-:S03]  /*0dd0*/  IMAD.WIDE.U32 R46, R2, 0x2, R14 ;  /* 0x00000002022e7825 */ /* 0x002fc600078e000e */
[----:B------:R-:W2:Y:S01]  /*0de0*/  LDG.E.U16 R5, desc[UR12][R12.64+0x80] ;  /* 0x0000800c0c057981 */ /* 0x000ea2000c1e1500 */
[----:B------:R-:W-:-:S03]  /*0df0*/  IMAD.WIDE.U32 R38, R2, 0x2, R38 ;  /* 0x0000000202267825 */ /* 0x000fc600078e0026 */
        /* <DEDUP_REMOVED lines=19> */
[----:B------:R-:W-:-:S03]  /*0f30*/  IMAD.SHL.U32 R106, R234, 0x8, RZ ;  /* 0x00000008ea6a7824 */ /* 0x000fc600078e00ff */
[----:B------:R-:W2:Y:S01]  /*0f40*/  LDG.E.U16 R15, desc[UR12][R46.64] ;  /* 0x0000000c2e0f7981 */ /* 0x000ea2000c1e1500 */
[----:B------:R-:W-:-:S03]  /*0f50*/  IMAD.WIDE.U32 R94, R2, 0x2, R94 ;  /* 0x00000002025e7825 */ /* 0x000fc600078e005e */
[----:B------:R-:W2:Y:S01]  /*0f60*/  LDG.E.U16 R16, desc[UR12][R46.64+0x80] ;  /* 0x0000800c2e107981 */ /* 0x000ea2000c1e1500 */
[----:B------:R-:W-:-:S03]  /*0f70*/  IMAD.WIDE.U32 R92, R2, 0x2, R92 ;  /* 0x00000002025c7825 */ /* 0x000fc600078e005c */
[----:B------:R-:W2:Y:S04]  /*0f80*/  LDG.E.U16 R56, desc[UR12][R46.64+0x40] ;  /* 0x0000400c2e387981 */ /* 0x000ea8000c1e1500 */
[----:B------:R-:W2:Y:S01]  /*0f90*/  LDG.E.U16 R55, desc[UR12][R46.64+0xc0] ;  /* 0x0000c00c2e377981 */ /* 0x000ea2000c1e1500 */
[----:B------:R-:W-:-:S03]  /*0fa0*/  IMAD.WIDE.U32 R26, R2, 0x2, R26 ;  /* 0x00000002021a7825 */ /* 0x000fc600078e001a */
[----:B------:R-:W2:Y:S01]  /*0fb0*/  LDG.E.U16 R136, desc[UR12][R44.64] ;  /* 0x0000000c2c887981 */ /* 0x000ea2000c1e1500 */
[----:B------:R-:W-:-:S03]  /*0fc0*/  IMAD.WIDE.U32 R96, R2, 0x2, R96 ;  /* 0x0000000202607825 */ /* 0x000fc600078e0060 */
[----:B------:R-:W2:Y:S04]  /*0fd0*/  LDG.E.U16 R135, desc[UR12][R44.64+0x80] ;  /* 0x0000800c2c877981 */ /* 0x000ea8000c1e1500 */
        /* <DEDUP_REMOVED lines=13> */
[----:B------:R0:W2:Y:S01]  /*10b0*/  LDG.E.U16 R150, desc[UR12][R90.64+0xc0] ;  /* 0x0000c00c5a967981 */ /* 0x0000a2000c1e1500 */
[----:B------:R-:W-:-:S03]  /*10c0*/  IMAD.WIDE.U32 R72, R2, 0x2, R72 ;  /* 0x0000000202487825 */ /* 0x000fc600078e0048 */
[----:B------:R-:W2:Y:S01]  /*10d0*/  LDG.E.U16 R130, desc[UR12][R38.64] ;  /* 0x0000000c26827981 */ /* 0x000ea2000c1e1500 */
[----:B------:R-:W-:-:S03]  /*10e0*/  IMAD.WIDE.U32 R20, R2, 0x2, R20 ;  /* 0x0000000202147825 */ /* 0x000fc600078e0014 */
[----:B------:R-:W2:Y:S01]  /*10f0*/  LDG.E.U16 R129, desc[UR12][R38.64+0x80] ;  /* 0x0000800c26817981 */ /* 0x000ea2000c1e1500 */
[----:B0-----:R-:W-:-:S03]  /*1100*/  LEA R90, P0, R234, R88, 0x4 ;  /* 0x00000058ea5a7211 */ /* 0x001fc600078020ff */
        /* <DEDUP_REMOVED lines=10> */
[----:B------:R-:W2:Y:S01]  /*11b0*/  LDG.E.U16 R41, desc[UR12][R34.64+0xc0] ;  /* 0x0000c00c22297981 */ /* 0x000ea2000c1e1500 */
[----:B------:R-:W-:-:S03]  /*11c0*/  IMAD.WIDE.U32 R18, R2, 0x2, R18 ;  /* 0x0000000202127825 */ /* 0x000fc600078e0012 */
[----:B------:R-:W2:Y:S01]  /*11d0*/  LDG.E.U16 R124, desc[UR12][R32.64] ;  /* 0x0000000c207c7981 */ /* 0x000ea2000c1e1500 */
[----:B------:R-:W-:-:S03]  /*11e0*/  IMAD.WIDE.U32 R98, R2, 0x2, R98 ;  /* 0x0000000202627825 */ /* 0x000fc600078e0062 */
[----:B------:R-:W2:Y:S01]  /*11f0*/  LDG.E.U16 R123, desc[UR12][R32.64+0x80] ;  /* 0x0000800c207b7981 */ /* 0x000ea2000c1e1500 */
[----:B------:R-:W-:-:S03]  /*1200*/  LEA.HI.X R91, R106, R89, RZ, 0x1, P0 ;  /* 0x000000596a5b7211 */ /* 0x000fc600000f0cff */
        /* <DEDUP_REMOVED lines=10> */
[----:B------:R-:W-:-:S03]  /*12b0*/  IMAD.SHL.U32 R106, R175, 0x100, RZ ;  /* 0x00000100af6a7824 */ /* 0x000fc600078e00ff */
        /* <DEDUP_REMOVED lines=16> */
[----:B------:R-:W-:-:S03]  /*13c0*/  IMAD.SHL.U32 R108, R173, 0x100, RZ ;  /* 0x00000100ad6c7824 */ /* 0x000fc600078e00ff */
[----:B------:R-:W2:Y:S04]  /*13d0*/  LDG.E.U16 R24, desc[UR12][R104.64+0x40] ;  /* 0x0000400c68187981 */ /* 0x000ea8000c1e1500 */
[----:B------:R0:W2:Y:S01]  /*13e0*/  LDG.E.U16 R23, desc[UR12][R104.64+0xc0] ;  /* 0x0000c00c68177981 */ /* 0x0000a2000c1e1500 */
[----:B------:R-:W-:-:S03]  /*13f0*/  IMAD.SHL.U32 R110, R171, 0x100, RZ ;  /* 0x00000100ab6e7824 */ /* 0x000fc600078e00ff */
[----:B------:R-:W2:Y:S01]  /*1400*/  LDG.E.U16 R155, desc[UR12][R94.64] ;  /* 0x0000000c5e9b7981 */ /* 0x000ea2000c1e1500 */
[----:B------:R-:W-:-:S03]  /*1410*/  IMAD.SHL.U32 R112, R169, 0x100, RZ ;  /* 0x00000100a9707824 */ /* 0x000fc600078e00ff */
[----:B------:R-:W2:Y:S01]  /*1420*/  LDG.E.U16 R157, desc[UR12][R94.64+0x80] ;  /* 0x0000800c5e9d7981 */ /* 0x000ea2000c1e1500 */
[----:B0-----:R-:W-:-:S03]  /*1430*/  IMAD.SHL.U32 R104, R177, 0x100, RZ ;  /* 0x00000100b1687824 */ /* 0x001fc600078e00ff */
[----:B------:R-:W2:Y:S01]  /*1440*/  LDG.E.U16 R156, desc[UR12][R94.64+0x40] ;  /* 0x0000400c5e9c7981 */ /* 0x000ea2000c1e1500 */
[----:B------:R-:W-:-:S03]  /*1450*/  IMAD.SHL.U32 R114, R167, 0x100, RZ ;  /* 0x00000100a7727824 */ /* 0x000fc600078e00ff */
[----:B------:R0:W2:Y:S04]  /*1460*/  LDG.E.U16 R159, desc[UR12][R94.64+0xc0] ;  /* 0x0000c00c5e9f7981 */ /* 0x0000a8000c1e1500 */
[----:B------:R-:W2:Y:S04]  /*1470*/  LDG.E.U16 R161, desc[UR12][R92.64] ;  /* 0x0000000c5ca17981 */ /* 0x000ea8000c1e1500 */
[----:B------:R-:W2:Y:S01]  /*1480*/  LDG.E.U16 R160, desc[UR12][R92.64+0x80] ;  /* 0x0000800c5ca07981 */ /* 0x000ea2000c1e1500 */
[----:B0-----:R-:W-:-:S03]  /*1490*/  LEA R94, P3, R175, R88, 0x9 ;  /* 0x00000058af5e7211 */ /* 0x001fc600078648ff */
[----:B------:R-:W2:Y:S04]  /*14a0*/  LDG.E.U16 R158, desc[UR12][R92.64+0x40] ;  /* 0x0000400c5c9e7981 */ /* 0x000ea8000c1e1500 */
[----:B------:R0:W2:Y:S01]  /*14b0*/  LDG.E.U16 R162, desc[UR12][R92.64+0xc0] ;  /* 0x0000c00c5ca27981 */ /* 0x0000a2000c1e1500 */
[----:B------:R-:W-:-:S03]  /*14c0*/  IMAD.SHL.U32 R116, R165, 0x100, RZ ;  /* 0x00000100a5747824 */ /* 0x000fc600078e00ff */
[----:B------:R-:W2:Y:S04]  /*14d0*/  LDG.E.U16 R86, desc[UR12][R26.64] ;  /* 0x0000000c1a567981 */ /* 0x000ea8000c1e1500 */
[----:B------:R-:W2:Y:S01]  /*14e0*/  LDG.E.U16 R85, desc[UR12][R26.64+0x80] ;  /* 0x0000800c1a557981 */ /* 0x000ea2000c1e1500 */
[----:B0-----:R-:W-:-:S03]  /*14f0*/  LEA R92, P4, R177, R88, 0x9 ;  /* 0x00000058b15c7211 */ /* 0x001fc600078848ff */
[----:B------:R-:W2:Y:S04]  /*1500*/  LDG.E.U16 R34, desc[UR12][R26.64+0x40] ;  /* 0x0000400c1a227981 */ /* 0x000ea8000c1e1500 */
[----:B------:R-:W2:Y:S04]  /*1510*/  LDG.E.U16 R33, desc[UR12][R26.64+0xc0] ;  /* 0x0000c00c1a217981 */ /* 0x000ea8000c1e1500 */
[----:B------:R-:W2:Y:S04]  /*1520*/  LDG.E.U16 R153, desc[UR12][R96.64] ;  /* 0x0000000c60997981 */ /* 0x000ea8000c1e1500 */
[----:B------:R-:W2:Y:S04]  /*1530*/  LDG.E.U16 R152, desc[UR12][R96.64+0x80] ;  /* 0x0000800c60987981 */ /* 0x000ea8000c1e1500 */
[----:B------:R-:W2:Y:S04]  /*1540*/  LDG.E.U16 R151, desc[UR12][R96.64+0x40] ;  /* 0x0000400c60977981 */ /* 0x000ea8000c1e1500 */
[----:B------:R0:W2:Y:S01]  /*1550*/  LDG.E.U16 R154, desc[UR12][R96.64+0xc0] ;  /* 0x0000c00c609a7981 */ /* 0x0000a2000c1e1500 */
[----:B------:R-:W-:-:S03]  /*1560*/  IMAD.SHL.U32 R118, R163, 0x100, RZ ;  /* 0x00000100a3767824 */ /* 0x000fc600078e00ff */
[----:B------:R-:W2:Y:S01]  /*1570*/  LDG.E.U16 R13, desc[UR12][R72.64] ;  /* 0x0000000c480d7981 */ /* 0x000ea2000c1e1500 */
[----:B------:R-:W-:-:S03]  /*1580*/  LEA.HI.X R93, R104, R89, RZ, 0x1, P4 ;  /* 0x00000059685d7211 */ /* 0x000fc600020f0cff */
[----:B------:R-:W2:Y:S01]  /*1590*/  LDG.E.U16 R14, desc[UR12][R72.64+0x80] ;  /* 0x0000800c480e7981 */ /* 0x000ea2000c1e1500 */
[----:B0-----:R-:W-:-:S03]  /*15a0*/  LEA R96, P2, R173, R88, 0x9 ;  /* 0x00000058ad607211 */ /* 0x001fc600078448ff */
        /* <DEDUP_REMOVED lines=12> */
[----:B------:R-:W2:Y:S01]  /*1670*/  LDG.E.U16 R72, desc[UR12][R18.64] ;  /* 0x0000000c12487981 */ /* 0x000ea2000c1e1500 */
[----:B------:R-:W-:-:S03]  /*1680*/  LEA.HI.X R97, R108, R89, RZ, 0x1, P2 ;  /* 0x000000596c617211 */ /* 0x000fc600010f0cff */
[----:B------:R-:W2:Y:S04]  /*1690*/  LDG.E.U16 R20, desc[UR12][R18.64+0x40] ;  /* 0x0000400c12147981 */ /* 0x000ea8000c1e1500 */
[----:B------:R-:W2:Y:S04]  /*16a0*/  LDG.E.U16 R71, desc[UR12][R18.64+0x80] ;  /* 0x0000800c12477981 */ /* 0x000ea8000c1e1500 */
[----:B------:R-:W2:Y:S04]  /*16b0*/  LDG.E.U16 R145, desc[UR12][R98.64] ;  /* 0x0000000c62917981 */ /* 0x000ea8000c1e1500 */
[----:B------:R-:W2:Y:S04]  /*16c0*/  LDG.E.U16 R144, desc[UR12][R98.64+0x80] ;  /* 0x0000800c62907981 */ /* 0x000ea8000c1e1500 */
[----:B------:R-:W2:Y:S04]  /*16d0*/  LDG.E.U16 R143, desc[UR12][R98.64+0x40] ;  /* 0x0000400c628f7981 */ /* 0x000ea8000c1e1500 */
[----:B------:R0:W2:Y:S04]  /*16e0*/  LDG.E.U16 R146, desc[UR12][R98.64+0xc0] ;  /* 0x0000c00c62927981 */ /* 0x0000a8000c1e1500 */
[----:B------:R1:W-:Y:S04]  /*16f0*/  STL [R1+0x70], R104 ;  /* 0x0000706801007387 */ /* 0x0003e80000100800 */
[----:B------:R-:W2:Y:S01]  /*1700*/  LDG.E.U16 R19, desc[UR12][R18.64+0xc0] ;  /* 0x0000c00c12137981 */ /* 0x000ea2000c1e1500 */
[----:B0-----:R-:W-:-:S03]  /*1710*/  LEA R98, P0, R171, R88, 0x9 ;  /* 0x00000058ab627211 */ /* 0x001fc600078048ff */
[----:B------:R0:W-:Y:S01]  /*1720*/  STL [R1+0x74], R106 ;  /* 0x0000746a01007387 */ /* 0x0001e20000100800 */
[----:B-1----:R-:W-:-:S03]  /*1730*/  LEA R104, P4, R165, R88, 0x9 ;  /* 0x00000058a5687211 */ /* 0x002fc600078848ff */
[----:B------:R-:W2:Y:S01]  /*1740*/  LDG.E.U16 R74, desc[UR12][R102.64] ;  /* 0x0000000c664a7981 */ /* 0x000ea2000c1e1500 */
[----:B------:R-:W-:-:S03]  /*1750*/  LEA.HI.X R99, R110, R89, RZ, 0x1, P0 ;  /* 0x000000596e637211 */ /* 0x000fc600000f0cff */
[----:B------:R-:W2:Y:S01]  /*1760*/  LDG.E.U16 R73, desc[UR12][R102.64+0x80] ;  /* 0x0000800c66497981 */ /* 0x000ea2000c1e1500 */
[----:B0-----:R-:W-:-:S03]  /*1770*/  LEA R106, P3, R163, R88, 0x9 ;  /* 0x00000058a36a7211 */ /* 0x001fc600078648ff */
[----:B------:R-:W2:Y:S04]  /*1780*/  LDG.E.U16 R22, desc[UR12][R102.64+0x40] ;  /* 0x0000400c66167981 */ /* 0x000ea8000c1e1500 */
[----:B------:R0:W2:Y:S04]  /*1790*/  LDG.E.U16 R21, desc[UR12][R102.64+0xc0] ;  /* 0x0000c00c66157981 */ /* 0x0000a8000c1e1500 */
[----:B------:R-:W2:Y:S04]  /*17a0*/  LDG.E.U16 R70, desc[UR12][R100.64] ;  /* 0x0000000c64467981 */ /* 0x000ea8000c1e1500 */
[----:B------:R-:W2:Y:S01]  /*17b0*/  LDG.E.U16 R69, desc[UR12][R100.64+0x80] ;  /* 0x0000800c64457981 */ /* 0x000ea2000c1e1500 */
[----:B0-----:R-:W-:-:S03]  /*17c0*/  LEA R102, P5, R167, R88, 0x9 ;  /* 0x00000058a7667211 */ /* 0x001fc600078a48ff */
[----:B------:R-:W2:Y:S04]  /*17d0*/  LDG.E.U16 R18, desc[UR12][R100.64+0x40] ;  /* 0x0000400c64127981 */ /* 0x000ea8000c1e1500 */
[----:B------:R0:W2:Y:S04]  /*17e0*/  LDG.E.U16 R138, desc[UR12][R100.64+0xc0] ;  /* 0x0000c00c648a7981 */ /* 0x0000a8000c1e1500 */
[----:B------:R1:W-:Y:S01]  /*17f0*/  STL [R1+0x78], R108 ;  /* 0x0000786c01007387 */ /* 0x0003e20000100800 */
[----:B------:R-:W-:-:S03]  /*1800*/  IMAD.SHL.U32 R172, R107, 0x100, RZ ;  /* 0x000001006bac7824 */ /* 0x000fc600078e00ff */
[----:B------:R3:W-:Y:S01]  /*1810*/  STL [R1+0x7c], R110 ;  /* 0x00007c6e01007387 */ /* 0x0007e20000100800 */
[----:B0-----:R-:W-:-:S03]  /*1820*/  LEA R100, P6, R169, R88, 0x9 ;  /* 0x00000058a9647211 */ /* 0x001fc600078c48ff */
[----:B------:R0:W-:Y:S01]  /*1830*/  STL [R1+0x80], R112 ;  /* 0x0000807001007387 */ /* 0x0001e20000100800 */
[----:B-1----:R-:W-:-:S03]  /*1840*/  LEA R108, P2, R109, R88, 0x9 ;  /* 0x000000586d6c7211 */ /* 0x002fc600078448ff */
[----:B------:R1:W-:Y:S01]  /*1850*/  STL [R1+0x84], R114 ;  /* 0x0000847201007387 */ /* 0x0003e20000100800 */
[----:B------:R-:W-:Y:S01]  /*1860*/  IMAD.SHL.U32 R170, R113, 0x100, RZ ;  /* 0x0000010071aa7824 */ /* 0x000fe200078e00ff */
[----:B---3--:R-:W-:Y:S01]  /*1870*/  LEA R110, P0, R107, R88, 0x9 ;  /* 0x000000586b6e7211 */ /* 0x008fe200078048ff */
[----:B------:R-:W-:Y:S01]  /*1880*/  IMAD.SHL.U32 R168, R115, 0x100, RZ ;  /* 0x0000010073a87824 */ /* 0x000fe200078e00ff */
[----:B------:R3:W-:Y:S01]  /*1890*/  STL [R1+0x88], R116 ;  /* 0x0000887401007387 */ /* 0x0007e20000100800 */
[----:B------:R-:W-:Y:S01]  /*18a0*/  IMAD.SHL.U32 R166, R117, 0x100, RZ ;  /* 0x0000010075a67824 */ /* 0x000fe200078e00ff */
[-C--:B------:R-:W-:Y:S01]  /*18b0*/  LEA.HI.X R101, R112, R89.reuse, RZ, 0x1, P6 ;  /* 0x0000005970657211 */ /* 0x080fe200030f0cff */
[----:B------:R-:W-:Y:S01]  /*18c0*/  IMAD.SHL.U32 R164, R119, 0x100, RZ ;  /* 0x0000010077a47824 */ /* 0x000fe200078e00ff */
[----:B------:R3:W-:Y:S01]  /*18d0*/  STL [R1+0x8c], R118 ;  /* 0x00008c7601007387 */ /* 0x0007e20000100800 */
[-C--:B------:R-:W-:Y:S01]  /*18e0*/  LEA.HI.X R103, R114, R89.reuse, RZ, 0x1, P5 ;  /* 0x0000005972677211 */ /* 0x080fe200028f0cff */
[----:B------:R-:W-:Y:S01]  /*18f0*/  IMAD.SHL.U32 R163, R111, 0x100, RZ ;  /* 0x000001006fa37824 */ /* 0x000fe200078e00ff */
[----:B------:R-:W-:-:S02]  /*1900*/  LEA.HI.X R105, R116, R89, RZ, 0x1, P4 ;  /* 0x0000005974697211 */ /* 0x000fc400020f0cff */
[-C--:B------:R-:W-:Y:S02]  /*1910*/  LEA.HI.X R107, R118, R89.reuse, RZ, 0x1, P3 ;  /* 0x00000059766b7211 */ /* 0x080fe400018f0cff */
[-C--:B0-----:R-:W-:Y:S02]  /*1920*/  LEA R112, P6, R113, R88.reuse, 0x9 ;  /* 0x0000005871707211 */ /* 0x081fe400078c48ff */
[-C--:B-1----:R-:W-:Y:S02]  /*1930*/  LEA R114, P5, R115, R88.reuse, 0x9 ;  /* 0x0000005873727211 */ /* 0x082fe400078a48ff */
[-C--:B---3--:R-:W-:Y:S02]  /*1940*/  LEA R116, P4, R117, R88.reuse, 0x9 ;  /* 0x0000005875747211 */ /* 0x088fe400078848ff */
[----:B------:R-:W-:Y:S02]  /*1950*/  LEA R118, P3, R119, R88, 0x9 ;  /* 0x0000005877767211 */ /* 0x000fe400078648ff */
[----:B------:R-:W-:-:S02]  /*1960*/  LEA.HI.X R109, R174, R89, RZ, 0x1, P2 ;  /* 0x00000059ae6d7211 */ /* 0x000fc400010f0cff */
[----:B------:R-:W-:Y:S02]  /*1970*/  LEA R88, P2, R111, R88, 0x9 ;  /* 0x000000586f587211 */ /* 0x000fe400078448ff */
[-C--:B------:R-:W-:Y:S02]  /*1980*/  LEA.HI.X R111, R172, R89.reuse, RZ, 0x1, P0 ;  /* 0x00000059ac6f7211 */ /* 0x080fe400000f0cff */
[-C--:B------:R-:W-:Y:S02]  /*1990*/  LEA.HI.X R113, R170, R89.reuse, RZ, 0x1, P6 ;  /* 0x00000059aa717211 */ /* 0x080fe400030f0cff */
[-C--:B------:R-:W-:Y:S02]  /*19a0*/  LEA.HI.X R115, R168, R89.reuse, RZ, 0x1, P5 ;  /* 0x00000059a8737211 */ /* 0x080fe400028f0cff */
[-C--:B------:R-:W-:Y:S02]  /*19b0*/  LEA.HI.X R117, R166, R89.reuse, RZ, 0x1, P4 ;  /* 0x00000059a6757211 */ /* 0x080fe400020f0cff */
[----:B------:R-:W-:-:S02]  /*19c0*/  LEA.HI.X R119, R164, R89, RZ, 0x1, P3 ;  /* 0x00000059a4777211 */ /* 0x000fc400018f0cff */
[----:B------:R-:W-:Y:S01]  /*19d0*/  LEA.HI.X R89, R163, R89, RZ, 0x1, P2 ;  /* 0x00000059a3597211 */ /* 0x000fe200010f0cff */
[----:B------:R-:W-:Y:S01]  /*19e0*/  STL [R1+0x90], R174 ;  /* 0x000090ae01007387 */ /* 0x000fe20000100800 */
[----:B------:R-:W-:-:S03]  /*19f0*/  IMAD.WIDE.U32 R90, R2, 0x2, R90 ;  /* 0x00000002025a7825 */ /* 0x000fc600078e005a */
[----:B------:R-:W-:Y:S01]  /*1a00*/  STL [R1+0x94], R172 ;  /* 0x000094ac01007387 */ /* 0x000fe20000100800 */
[----:B------:R-:W-:-:S03]  /*1a10*/  IMAD.WIDE.U32 R92, R2, 0x2, R92 ;  /* 0x00000002025c7825 */ /* 0x000fc600078e005c */
[----:B------:R-:W-:Y:S01]  /*1a20*/  STL [R1+0x98], R170 ;  /* 0x000098aa01007387 */ /* 0x000fe20000100800 */
[----:B------:R-:W-:-:S03]  /*1a30*/  IMAD.WIDE.U32 R94, R2, 0x2, R94 ;  /* 0x00000002025e7825 */ /* 0x000fc600078e005e */
[----:B------:R-:W-:Y:S01]  /*1a40*/  STL [R1+0x9c], R168 ;  /* 0x00009ca801007387 */ /* 0x000fe20000100800 */
[----:B------:R-:W-:-:S03]  /*1a50*/  IMAD.WIDE.U32 R96, R2, 0x2, R96 ;  /* 0x0000000202607825 */ /* 0x000fc600078e0060 */
[----:B------:R-:W-:Y:S01]  /*1a60*/  STL [R1+0xa0], R166 ;  /* 0x0000a0a601007387 */ /* 0x000fe20000100800 */
[----:B------:R-:W-:-:S04]  /*1a70*/  IMAD.WIDE.U32 R98, R2, 0x2, R98 ;  /* 0x0000000202627825 */ /* 0x000fc800078e0062 */
[C---:B------:R-:W-:Y:S01]  /*1a80*/  IMAD.WIDE.U32 R100, R2.reuse, 0x2, R100 ;  /* 0x0000000202647825 */ /* 0x040fe200078e0064 */
[----:B------:R0:W-:Y:S03]  /*1a90*/  STL [R1+0xa8], R164 ;  /* 0x0000a8a401007387 */ /* 0x0001e60000100800 */
[C---:B------:R-:W-:Y:S01]  /*1aa0*/  IMAD.WIDE.U32 R102, R2.reuse, 0x2, R102 ;  /* 0x0000000202667825 */ /* 0x040fe200078e0066 */
[----:B------:R1:W-:Y:S03]  /*1ab0*/  STL [R1+0xa4], R163 ;  /* 0x0000a4a301007387 */ /* 0x0003e60000100800 */
[C---:B------:R-:W-:Y:S01]  /*1ac0*/  IMAD.WIDE.U32 R104, R2.reuse, 0x2, R104 ;  /* 0x0000000202687825 */ /* 0x040fe200078e0068 */
[----:B------:R-:W3:Y:S03]  /*1ad0*/  LDG.E.U16 R228, desc[UR12][R90.64] ;  /* 0x0000000c5ae47981 */ /* 0x000ee6000c1e1500 */
[C---:B------:R-:W-:Y:S01]  /*1ae0*/  IMAD.WIDE.U32 R106, R2.reuse, 0x2, R106 ;  /* 0x00000002026a7825 */ /* 0x040fe200078e006a */
[----:B------:R-:W2:Y:S03]  /*1af0*/  LDG.E.U16 R227, desc[UR12][R90.64+0x80] ;  /* 0x0000800c5ae37981 */ /* 0x000ea6000c1e1500 */
[C---:B------:R-:W-:Y:S01]  /*1b00*/  IMAD.WIDE.U32 R108, R2.reuse, 0x2, R108 ;  /* 0x00000002026c7825 */ /* 0x040fe200078e006c */
[----:B------:R-:W2:Y:S03]  /*1b10*/  LDG.E.U16 R226, desc[UR12][R90.64+0x100] ;  /* 0x0001000c5ae27981 */ /* 0x000ea6000c1e1500 */
[C---:B------:R-:W-:Y:S01]  /*1b20*/  IMAD.WIDE.U32 R110, R2.reuse, 0x2, R110 ;  /* 0x00000002026e7825 */ /* 0x040fe200078e006e */
[----:B------:R-:W3:Y:S03]  /*1b30*/  LDG.E.U16 R225, desc[UR12][R90.64+0x180] ;  /* 0x0001800c5ae17981 */ /* 0x000ee6000c1e1500 */
[C---:B------:R-:W-:Y:S01]  /*1b40*/  IMAD.WIDE.U32 R88, R2.reuse, 0x2, R88 ;  /* 0x0000000202587825 */ /* 0x040fe200078e0058 */
[----:B------:R-:W3:Y:S03]  /*1b50*/  LDG.E.U16 R165, desc[UR12][R90.64+0x40] ;  /* 0x0000400c5aa57981 */ /* 0x000ee6000c1e1500 */
[C---:B------:R-:W-:Y:S01]  /*1b60*/  IMAD.WIDE.U32 R112, R2.reuse, 0x2, R112 ;  /* 0x0000000202707825 */ /* 0x040fe200078e0070 */
[----:B0-----:R-:W3:Y:S03]  /*1b70*/  LDG.E.U16 R164, desc[UR12][R90.64+0xc0] ;  /* 0x0000c00c5aa47981 */ /* 0x001ee6000c1e1500 */
[C---:B------:R-:W-:Y:S01]  /*1b80*/  IMAD.WIDE.U32 R114, R2.reuse, 0x2, R114 ;  /* 0x0000000202727825 */ /* 0x040fe200078e0072 */
[----:B-1----:R-:W3:Y:S03]  /*1b90*/  LDG.E.U16 R163, desc[UR12][R90.64+0x140] ;  /* 0x0001400c5aa37981 */ /* 0x002ee6000c1e1500 */
[C---:B------:R-:W-:Y:S01]  /*1ba0*/  IMAD.WIDE.U32 R116, R2.reuse, 0x2, R116 ;  /* 0x0000000202747825 */ /* 0x040fe200078e0074 */
[----:B------:R-:W3:Y:S03]  /*1bb0*/  LDG.E.U16 R231, desc[UR12][R90.64+0x1c0] ;  /* 0x0001c00c5ae77981 */ /* 0x000ee6000c1e1500 */
[C---:B------:R-:W-:Y:S01]  /*1bc0*/  IMAD.WIDE.U32 R118, R2.reuse, 0x2, R118 ;  /* 0x0000000202767825 */ /* 0x040fe200078e0076 */
[----:B------:R-:W3:Y:S04]  /*1bd0*/  LDG.E.U16 R229, desc[UR12][R88.64+0x180] ;  /* 0x0001800c58e57981 */ /* 0x000ee8000c1e1500 */
        /* <DEDUP_REMOVED lines=62> */
[----:B------:R0:W3:Y:S01]  /*1fc0*/  LDG.E.U16 R92, desc[UR12][R92.64+0x1c0] ;  /* 0x0001c00c5c5c7981 */ /* 0x0000e2000c1e1500 */
[----:B------:R-:W-:Y:S01]  /*1fd0*/  SHF.R.U32.HI R235, RZ, 0x1, R234 ;  /* 0x00000001ffeb7819 */ /* 0x000fe200000116ea */
[----:B0-----:R-:W-:-:S05]  /*1fe0*/  IMAD R93, R2, 0x2, R232 ;  /* 0x00000002025d7824 */ /* 0x001fca00078e02e8 */
[----:B------:R-:W-:-:S05]  /*1ff0*/  LOP3.LUT R232, R93, R235, RZ, 0x3c, !PT ;  /* 0x000000eb5de87212 */ /* 0x000fca00078e3cff */
[----:B--2---:R0:W-:Y:S04]  /*2000*/  STS.U16 [R232+UR5+0x8000], R3 ;  /* 0x00800003e8007988 */ /* 0x0041e80008000405 */
[----:B------:R-:W-:Y:S01]  /*2010*/  STS.U16 [R232+UR5], R10 ;  /* 0x0000000ae8007988 */ /* 0x000fe20008000405 */
[----:B0-----:R-:W-:-:S03]  /*2020*/  LOP3.LUT R3, R232, 0x40, RZ, 0x3c, !PT ;  /* 0x00000040e8037812 */ /* 0x001fc600078e3cff */
[----:B------:R0:W-:Y:S04]  /*2030*/  STS.U16 [R232+UR5+0x400], R4 ;  /* 0x00040004e8007988 */ /* 0x0001e80008000405 */
[----:B------:R-:W-:Y:S04]  /*2040*/  STS.U16 [R232+UR5+0x8400], R5 ;  /* 0x00840005e8007988 */ /* 0x000fe80008000405 */
[----:B------:R1:W-:Y:S04]  /*2050*/  STS.U16 [R232+UR5+0x800], R6 ;  /* 0x00080006e8007988 */ /* 0x0003e80008000405 */
[----:B------:R-:W-:Y:S04]  /*2060*/  STS.U16 [R232+UR5+0x8800], R7 ;  /* 0x00880007e8007988 */ /* 0x000fe80008000405 */
[----:B------:R2:W-:Y:S04]  /*2070*/  STS.U16 [R232+UR5+0xc00], R8 ;  /* 0x000c0008e8007988 */ /* 0x0005e80008000405 */
[----:B------:R-:W-:Y:S04]  /*2080*/  STS.U16 [R232+UR5+0x8c00], R9 ;  /* 0x008c0009e8007988 */ /* 0x000fe80008000405 */
[----:B------:R-:W-:Y:S04]  /*2090*/  STS.U16 [R232+UR5+0x1000], R11 ;  /* 0x0010000be8007988 */ /* 0x000fe80008000405 */
[----:B------:R0:W-:Y:S04]  /*20a0*/  STS.U16 [R232+UR5+0x9000], R12 ;  /* 0x0090000ce8007988 */ /* 0x0001e80008000405 */
[----:B------:R-:W-:Y:S04]  /*20b0*/  STS.U16 [R232+UR5+0x1400], R13 ;  /* 0x0014000de8007988 */ /* 0x000fe80008000405 */
[----:B------:R0:W-:Y:S04]  /*20c0*/  STS.U16 [R232+UR5+0x9400], R14 ;  /* 0x0094000ee8007988 */ /* 0x0001e80008000405 */
[----:B------:R-:W-:Y:S04]  /*20d0*/  STS.U16 [R232+UR5+0x1800], R15 ;  /* 0x0018000fe8007988 */ /* 0x000fe80008000405 */
[----:B------:R0:W-:Y:S04]  /*20e0*/  STS.U16 [R232+UR5+0x9800], R16 ;  /* 0x00980010e8007988 */ /* 0x0001e80008000405 */
[----:B------:R-:W-:Y:S04]  /*20f0*/  STS.U16 [R232+UR5+0x1c00], R17 ;  /* 0x001c0011e8007988 */ /* 0x000fe80008000405 */
        /* <DEDUP_REMOVED lines=38> */
[----:B----4-:R-:W-:Y:S04]  /*2360*/  STS.U16 [R232+UR5+0xe800], R140 ;  /* 0x00e8008ce8007988 */ /* 0x010fe80008000405 */
        /* <DEDUP_REMOVED lines=10> */
[----:B------:R-:W-:Y:S04]  /*2410*/  STS.U16 [R3+UR5], R68 ;  /* 0x0000004403007988 */ /* 0x000fe80008000405 */
        /* <DEDUP_REMOVED lines=49> */
[----:B------:R4:W-:Y:S04]  /*2730*/  STS.U16 [R3+UR5+0x6400], R18 ;  /* 0x0064001203007988 */ /* 0x0009e80008000405 */
[----:B------:R-:W-:Y:S04]  /*2740*/  STS.U16 [R3+UR5+0xe400], R138 ;  /* 0x00e4008a03007988 */ /* 0x000fe80008000405 */
[----:B-----5:R-:W-:Y:S04]  /*2750*/  STS.U16 [R3+UR5+0x6800], R139 ;  /* 0x0068008b03007988 */ /* 0x020fe80008000405 */
        /* <DEDUP_REMOVED lines=11> */
[----:B---3--:R-:W-:Y:S04]  /*2810*/  STS.U16 [R232+UR5+0x1fc00], R229 ;  /* 0x01fc00e5e8007988 */ /* 0x008fe80008000405 */
        /* <DEDUP_REMOVED lines=70> */
[----:B------:R5:W-:Y:S04]  /*2c80*/  STS.U16 [R3+UR5+0x1c400], R92 ;  /* 0x01c4005c03007988 */ /* 0x000be80008000405 */
[----:B0-----:R-:W5:Y:S04]  /*2c90*/  LDG.E.U16 R4, desc[UR12][R94.64+0x40] ;  /* 0x0000400c5e047981 */ /* 0x001f68000c1e1500 */
[----:B-1----:R-:W5:Y:S04]  /*2ca0*/  LDG.E.U16 R6, desc[UR12][R94.64+0xc0] ;  /* 0x0000c00c5e067981 */ /* 0x002f68000c1e1500 */
[----:B--2---:R-:W2:Y:S04]  /*2cb0*/  LDG.E.U16 R8, desc[UR12][R94.64+0x140] ;  /* 0x0001400c5e087981 */ /* 0x004ea8000c1e1500 */
[----:B------:R-:W2:Y:S04]  /*2cc0*/  LDG.E.U16 R10, desc[UR12][R94.64+0x1c0] ;  /* 0x0001c00c5e0a7981 */ /* 0x000ea8000c1e1500 */
[----:B------:R-:W2:Y:S04]  /*2cd0*/  LDG.E.U16 R12, desc[UR12][R96.64+0x40] ;  /* 0x0000400c600c7981 */ /* 0x000ea8000c1e1500 */
[----:B------:R-:W2:Y:S04]  /*2ce0*/  LDG.E.U16 R14, desc[UR12][R96.64+0xc0] ;  /* 0x0000c00c600e7981 */ /* 0x000ea8000c1e1500 */
[----:B------:R-:W2:Y:S04]  /*2cf0*/  LDG.E.U16 R16, desc[UR12][R96.64+0x140] ;  /* 0x0001400c60107981 */ /* 0x000ea8000c1e1500 */
[----:B----4-:R-:W4:Y:S04]  /*2d00*/  LDG.E.U16 R18, desc[UR12][R96.64+0x1c0] ;  /* 0x0001c00c60127981 */ /* 0x010f28000c1e1500 */
[----:B------:R-:W4:Y:S04]  /*2d10*/  LDG.E.U16 R20, desc[UR12][R98.64+0x40] ;  /* 0x0000400c62147981 */ /* 0x000f28000c1e1500 */
        /* <DEDUP_REMOVED lines=33> */
[----:B---3--:R-:W3:Y:S04]  /*2f30*/  LDG.E.U16 R90, desc[UR12][R114.64+0x140] ;  /* 0x0001400c725a7981 */ /* 0x008ee8000c1e1500 */
[----:B-----5:R-:W5:Y:S04]  /*2f40*/  LDG.E.U16 R92, desc[UR12][R114.64+0x1c0] ;  /* 0x0001c00c725c7981 */ /* 0x020f68000c1e1500 */
[----:B------:R-:W5:Y:S04]  /*2f50*/  LDG.E.U16 R94, desc[UR12][R116.64+0x40] ;  /* 0x0000400c745e7981 */ /* 0x000f68000c1e1500 */
        /* <DEDUP_REMOVED lines=10> */
[----:B------:R-:W5:Y:S01]  /*3000*/  LDG.E.U16 R120, desc[UR12][R88.64+0x1c0] ;  /* 0x0001c00c58787981 */ /* 0x000f62000c1e1500 */
[----:B------:R-:W-:Y:S01]  /*3010*/  LOP3.LUT P2, RZ, R233, 0xff, RZ, 0xc0, !PT ;  /* 0x000000ffe9ff7812 */ /* 0x000fe2000784c0ff */
[----:B------:R-:W-:Y:S01]  /*3020*/  UMOV UR8, 0x1 ;  /* 0x0000000100087882 */ /* 0x000fe20000000000 */
[----:B------:R-:W-:-:S11]  /*3030*/  SHF.R.U32.HI R5, RZ, 0x5, R233 ;  /* 0x00000005ff057819 */ /* 0x000fd600000116e9 */
[----:B------:R-:W-:-:S05]  /*3040*/  VOTEU.ALL UP0, P2 ;  /* 0x0000000000ff7886 */ /* 0x000fca0001000000 */
[----:B------:R-:W-:-:S04]  /*3050*/  @!UP0 UIADD3 UR8, UPT, UPT, -UR8, 0x100000, URZ ;  /* 0x0010000008088890 */ /* 0x000fc8000fffe1ff */
[----:B------:R-:W-:Y:S02]  /*3060*/  @!UP0 USHF.L.U32 UR9, UR8, 0xb, URZ ;  /* 0x0000000b08098899 */ /* 0x000fe400080006ff */
[----:B------:R-:W-:Y:S01]  /*3070*/  @!UP0 USHF.L.U32 UR8, UR8, 0x1, URZ ;  /* 0x0000000108088899 */ /* 0x000fe200080006ff */
[----:B------:R-:W-:Y:S01]  /*3080*/  VOTEU.ALL UP1, P2 ;  /* 0x0000000000ff7886 */ /* 0x000fe20001020000 */
[----:B------:R-:W-:Y:S02]  /*3090*/  R2UR UR6, R5 ;  /* 0x00000000050672ca */ /* 0x000fe400000e0000 */
[----:B------:R-:W-:-:S11]  /*30a0*/  R2UR UR7, R0 ;  /* 0x00000000000772ca */ /* 0x000fd600000e0000 */
[----:B------:R-:W-:Y:S01]  /*30b0*/  UISETP.NE.U32.AND UP0, UPT, UR6, URZ, UPT ;  /* 0x000000ff0600728c */ /* 0x000fe2000bf05070 */
[----:B------:R-:W-:Y:S01]  /*30c0*/  LOP3.LUT R0, R233, 0xff, RZ, 0xc0, !PT ;  /* 0x000000ffe9007812 */ /* 0x000fe200078ec0ff */
[----:B------:R0:W-:Y:S04]  /*30d0*/  STS.U16 [R3+UR5+0x10800], R4 ;  /* 0x0108000403007988 */ /* 0x0001e80008000405 */
[----:B------:R0:W-:Y:S04]  /*30e0*/  STS.U16 [R3+UR5+0x14800], R6 ;  /* 0x0148000603007988 */ /* 0x0001e80008000405 */
[----:B--2---:R0:W-:Y:S04]  /*30f0*/  STS.U16 [R3+UR5+0x18800], R8 ;  /* 0x0188000803007988 */ /* 0x0041e80008000405 */
[----:B------:R0:W-:Y:S04]  /*3100*/  STS.U16 [R3+UR5+0x1c800], R10 ;  /* 0x01c8000a03007988 */ /* 0x0001e80008000405 */
[----:B------:R0:W-:Y:S04]  /*3110*/  STS.U16 [R3+UR5+0x10c00], R12 ;  /* 0x010c000c03007988 */ /* 0x0001e80008000405 */
[----:B------:R0:W-:Y:S04]  /*3120*/  STS.U16 [R3+UR5+0x14c00], R14 ;  /* 0x014c000e03007988 */ /* 0x0001e80008000405 */
[----:B------:R0:W-:Y:S04]  /*3130*/  STS.U16 [R3+UR5+0x18c00], R16 ;  /* 0x018c001003007988 */ /* 0x0001e80008000405 */
[----:B----4-:R0:W-:Y:S04]  /*3140*/  STS.U16 [R3+UR5+0x1cc00], R18 ;  /* 0x01cc001203007988 */ /* 0x0101e80008000405 */
[----:B------:R0:W-:Y:S04]  /*3150*/  STS.U16 [R3+UR5+0x11000], R20 ;  /* 0x0110001403007988 */ /* 0x0001e80008000405 */
        /* <DEDUP_REMOVED lines=33> */
[----:B---3--:R0:W-:Y:S04]  /*3370*/  STS.U16 [R3+UR5+0x1b000], R90 ;  /* 0x01b0005a03007988 */ /* 0x0081e80008000405 */
[----:B-----5:R0:W-:Y:S04]  /*3380*/  STS.U16 [R3+UR5+0x1f000], R92 ;  /* 0x01f0005c03007988 */ /* 0x0201e80008000405 */
        /* <DEDUP_REMOVED lines=11> */
[----:B------:R0:W-:Y:S01]  /*3440*/  STS.U16 [R3+UR5+0x1fc00], R120 ;  /* 0x01fc007803007988 */ /* 0x0001e20008000405 */
[----:B------:R1:W-:Y:S06]  /*3450*/  MEMBAR.ALL.CTA ;  /* 0x0000000000007992 */ /* 0x0003ec0000008000 */
[----:B-1----:R-:W-:Y:S04]  /*3460*/  FENCE.VIEW.ASYNC.S ;  /* 0x00000000000073c6 */ /* 0x002fe80000000000 */
[----:B------:R-:W1:Y:S02]  /*3470*/  FENCE.VIEW.ASYNC.S ;  /* 0x00000000000073c6 */ /* 0x000e640000000000 */
[----:B-1----:R0:W1:Y:S02]  /*3480*/  @!UP1 SYNCS.EXCH.64 URZ, [UR5+0x20000], UR8 ;  /* 0x0200000805ff95b2 */ /* 0x0020640008000100 */
[----:B-1----:R-:W-:Y:S06]  /*3490*/  BAR.SYNC.DEFER_BLOCKING 0x0 ;  /* 0x0000000000007b1d */ /* 0x002fec0000010000 */
[----:B0-----:R-:W-:Y:S05]  /*34a0*/  BRA.U UP0, `(.L_x_6) ;  /* 0x00000005006c7547 */ /* 0x001fea000b800000 */
[----:B------:R-:W-:Y:S02]  /*34b0*/  USHF.R.U32.HI UR10, URZ, 0x4, UR5 ;  /* 0x00000004ff0a7899 */ /* 0x000fe40008011605 */
[----:B------:R-:W-:Y:S02]  /*34c0*/  UIADD3 UR9, UPT, UPT, UR5, 0x10000, URZ ;  /* 0x0001000005097890 */ /* 0x000fe4000fffe0ff */
[----:B------:R-:W-:Y:S02]  /*34d0*/  USGXT.U32 UR10, UR10, 0xe ;  /* 0x0000000e0a0a789a */ /* 0x000fe40008000000 */
[----:B------:R-:W-:Y:S02]  /*34e0*/  USHF.R.U32.HI UR9, URZ, 0x4, UR9 ;  /* 0x00000004ff097899 */ /* 0x000fe40008011609 */
[----:B------:R-:W-:Y:S02]  /*34f0*/  UIADD3 UR42, UP0, UPT, UR10, 0x2, URZ ;  /* 0x000000020a2a7890 */ /* 0x000fe4000ff1e0ff */
[----:B------:R-:W-:Y:S01]  /*3500*/  USGXT.U32 UR50, UR9, 0xe ;  /* 0x0000000e0932789a */ /* 0x000fe20008000000 */
[----:B------:R-:W-:Y:S01]  /*3510*/  UMOV UR8, URZ ;  /* 0x000000ff00087c82 */ /* 0x000fe20008000000 */
[----:B------:R-:W-:Y:S01]  /*3520*/  UMOV UR11, URZ ;  /* 0x000000ff000b7c82 */ /* 0x000fe20008000000 */
[----:B------:R-:W-:-:S02]  /*3530*/  UIADD3.X UR43, UPT, UPT, UR8, 0x40004040, URZ, UP0, !UPT ;  /* 0x40004040082b7890 */ /* 0x000fc400087fe4ff */
[----:B------:R-:W-:Y:S02]  /*3540*/  UIADD3 UR46, UP0, UPT, UR50, 0x4000080, URZ ;  /* 0x04000080322e7890 */ /* 0x000fe4000ff1e0ff */
[----:B------:R-:W-:Y:S02]  /*3550*/  ULOP3.LUT UR50, UR50, 0x4000000, URZ, 0xfc, !UPT ;  /* 0x0400000032327892 */ /* 0x000fe4000f8efcff */
[----:B------:R-:W-:Y:S02]  /*3560*/  UIADD3.X UR47, UPT, UPT, UR11, 0x40004040, URZ, UP0, !UPT ;  /* 0x400040400b2f7890 */ /* 0x000fe400087fe4ff */
[----:B------:R-:W-:Y:S02]  /*3570*/  UIADD3.64 UR52, UPT, UPT, UR42, 0x2, URZ ;  /* 0x000000022a347897 */ /* 0x000fe4000fffe0ff */
[----:B------:R-:W-:Y:S02]  /*3580*/  UIADD3.64 UR66, UPT, UPT, UR46, 0x80, URZ ;  /* 0x000000802e427897 */ /* 0x000fe4000fffe0ff */
[----:B------:R-:W-:-:S02]  /*3590*/  UIADD3.64 UR54, UPT, UPT, UR42, 0x4, URZ ;  /* 0x000000042a367897 */ /* 0x000fc4000fffe0ff */
[----:B------:R-:W-:Y:S01]  /*35a0*/  UIADD3.64 UR70, UPT, UPT, UR46, 0x100, URZ ;  /* 0x000001002e467897 */ /* 0x000fe2000fffe0ff */
[----:B------:R-:W-:Y:S01]  /*35b0*/  UMOV UR34, 0x0 ;  /* 0x0000000000227882 */ /* 0x000fe20000000000 */
[----:B------:R-:W-:Y:S01]  /*35c0*/  UMOV UR35, 0x8410010 ;  /* 0x0841001000237882 */ /* 0x000fe20000000000 */
[----:B------:R-:W-:Y:S01]  /*35d0*/  UMOV UR11, 0x40004040 ;  /* 0x40004040000b7882 */ /* 0x000fe20000000000 */
[----:B------:R-:W-:Y:S01]  /*35e0*/  UMOV UR51, 0x40004040 ;  /* 0x4000404000337882 */ /* 0x000fe20000000000 */
[----:B------:R-:W-:Y:S01]  /*35f0*/  UMOV UR28, 0x0 ;  /* 0x00000000001c7882 */ /* 0x000fe20000000000 */
[----:B------:R-:W-:Y:S01]  /*3600*/  UMOV UR29, 0x8410010 ;  /* 0x08410010001d7882 */ /* 0x000fe20000000000 */
[----:B------:R-:W-:Y:S01]  /*3610*/  UMOV UR32, 0x0 ;  /* 0x0000000000207882 */ /* 0x000fe20000000000 */
[----:B------:R-:W-:Y:S01]  /*3620*/  UMOV UR33, 0x8410010 ;  /* 0x0841001000217882 */ /* 0x000fe20000000000 */
[----:B------:R0:W-:Y:S01]  /*3630*/  UTCHMMA gdesc[UR10], gdesc[UR50], tmem[UR7], tmem[UR34], idesc[UR35], !UPT ;  /* 0x00ff22320a0075ea */ /* 0x0001e2000f800007 */
[----:B------:R-:W-:-:S02]  /*3640*/  UIADD3.64 UR56, UPT, UPT, UR42, 0x7fe, URZ ;  /* 0x000007fe2a387897 */ /* 0x000fc4000fffe0ff */
[----:B------:R-:W-:Y:S01]  /*3650*/  UTCHMMA gdesc[UR42], gdesc[UR46], tmem[UR7], tmem[UR28], idesc[UR29], UPT ;  /* 0x00ff1c2e2a0075ea */ /* 0x000fe2000b800007 */
[----:B------:R-:W-:Y:S01]  /*3660*/  UMOV UR20, 0x0 ;  /* 0x0000000000147882 */ /* 0x000fe20000000000 */
[----:B------:R-:W-:Y:S01]  /*3670*/  UMOV UR21, 0x8410010 ;  /* 0x0841001000157882 */ /* 0x000fe20000000000 */
[----:B------:R1:W-:Y:S01]  /*3680*/  UTCHMMA gdesc[UR52], gdesc[UR66], tmem[UR7], tmem[UR32], idesc[UR33], UPT ;  /* 0x00ff2042340075ea */ /* 0x0003e2000b800007 */
[----:B------:R-:W-:Y:S01]  /*3690*/  UIADD3.64 UR58, UPT, UPT, UR42, 0x800, URZ ;  /* 0x000008002a3a7897 */ /* 0x000fe2000fffe0ff */
[----:B------:R2:W-:Y:S01]  /*36a0*/  UTCHMMA gdesc[UR54], gdesc[UR70], tmem[UR7], tmem[UR20], idesc[UR21], UPT ;  /* 0x00ff1446360075ea */ /* 0x0005e2000b800007 */
[----:B------:R-:W-:Y:S02]  /*36b0*/  UIADD3.64 UR60, UPT, UPT, UR42, 0x802, URZ ;  /* 0x000008022a3c7897 */ /* 0x000fe4000fffe0ff */
[----:B0-----:R-:W-:Y:S02]  /*36c0*/  UIADD3.64 UR34, UPT, UPT, UR46, 0x180, URZ ;  /* 0x000001802e227897 */ /* 0x001fe4000fffe0ff */
[----:B------:R-:W-:-:S02]  /*36d0*/  UIADD3.64 UR62, UPT, UPT, UR42, 0x804, URZ ;  /* 0x000008042a3e7897 */ /* 0x000fc4000fffe0ff */
[----:B------:R-:W-:Y:S02]  /*36e0*/  UIADD3 UR77, UPT, UPT, UR7, 0x100, URZ ;  /* 0x00000100074d7890 */ /* 0x000fe4000fffe0ff */
[----:B-1----:R-:W-:Y:S02]  /*36f0*/  UIADD3.64 UR52, UPT, UPT, UR46, 0x200, URZ ;  /* 0x000002002e347897 */ /* 0x002fe4000fffe0ff */
[----:B------:R-:W-:Y:S02]  /*3700*/  UIADD3.64 UR32, UPT, UPT, UR46, 0x280, URZ ;  /* 0x000002802e207897 */ /* 0x000fe4000fffe0ff */
[----:B--2---:R-:W-:Y:S02]  /*3710*/  UIADD3.64 UR54, UPT, UPT, UR46, 0x300, URZ ;  /* 0x000003002e367897 */ /* 0x004fe4000fffe0ff */
[----:B------:R-:W-:Y:S02]  /*3720*/  UIADD3.64 UR64, UPT, UPT, UR42, 0x3fe, URZ ;  /* 0x000003fe2a407897 */ /* 0x000fe4000fffe0ff */
[----:B------:R-:W-:-:S02]  /*3730*/  UIADD3 UR76, UPT, UPT, UR7, 0x100, URZ ;  /* 0x00000100074c7890 */ /* 0x000fc4000fffe0ff */
[----:B------:R-:W-:Y:S01]  /*3740*/  UIADD3.64 UR68, UPT, UPT, UR42, 0x400, URZ ;  /* 0x000004002a447897 */ /* 0x000fe2000fffe0ff */
[----:B------:R-:W-:Y:S01]  /*3750*/  UMOV UR26, 0x0 ;  /* 0x00000000001a7882 */ /* 0x000fe20000000000 */
[----:B------:R-:W-:Y:S01]  /*3760*/  UMOV UR27, 0x8410010 ;  /* 0x08410010001b7882 */ /* 0x000fe20000000000 */
[----:B------:R-:W-:Y:S02]  /*3770*/  UIADD3 UR75, UPT, UPT, UR7, 0x100, URZ ;  /* 0x00000100074b7890 */ /* 0x000fe4000fffe0ff */
[----:B------:R0:W-:Y:S01]  /*3780*/  UTCHMMA gdesc[UR56], gdesc[UR34], tmem[UR7], tmem[UR26], idesc[UR27], UPT ;  /* 0x00ff1a22380075ea */ /* 0x0001e2000b800007 */
[----:B------:R-:W-:Y:S02]  /*3790*/  UIADD3.64 UR10, UPT, UPT, UR42, 0x402, URZ ;  /* 0x000004022a0a7897 */ /* 0x000fe4000fffe0ff */
[----:B------:R-:W-:Y:S02]  /*37a0*/  UIADD3 UR74, UPT, UPT, UR7, 0x100, URZ ;  /* 0x00000100074a7890 */ /* 0x000fe4000fffe0ff */
[----:B------:R-:W-:Y:S01]  /*37b0*/  UIADD3.64 UR28, UPT, UPT, UR42, 0x404, URZ ;  /* 0x000004042a1c7897 */ /* 0x000fe2000fffe0ff */
[----:B------:R-:W-:Y:S01]  /*37c0*/  UMOV UR14, 0x0 ;  /* 0x00000000000e7882 */ /* 0x000fe20000000000 */
[----:B------:R-:W-:Y:S01]  /*37d0*/  UMOV UR15, 0x8410010 ;  /* 0x08410010000f7882 */ /* 0x000fe20000000000 */
[----:B------:R-:W-:-:S02]  /*37e0*/  UIADD3 UR73, UPT, UPT, UR7, 0x100, URZ ;  /* 0x0000010007497890 */ /* 0x000fc4000fffe0ff */
[----:B------:R1:W-:Y:S01]  /*37f0*/  UTCHMMA gdesc[UR58], gdesc[UR52], tmem[UR7], tmem[UR14], idesc[UR15], UPT ;  /* 0x00ff0e343a0075ea */ /* 0x0003e2000b800007 */
[----:B------:R-:W-:Y:S01]  /*3800*/  UIADD3.64 UR20, UPT, UPT, UR42, 0xbfe, URZ ;  /* 0x00000bfe2a147897 */ /* 0x000fe2000fffe0ff */
[----:B------:R-:W-:Y:S01]  /*3810*/  UMOV UR24, 0x0 ;  /* 0x0000000000187882 */ /* 0x000fe20000000000 */
[----:B------:R-:W-:Y:S01]  /*3820*/  UMOV UR25, 0x8410010 ;  /* 0x0841001000197882 */ /* 0x000fe20000000000 */
[----:B------:R-:W-:Y:S02]  /*3830*/  UIADD3 UR72, UPT, UPT, UR7, 0x100, URZ ;  /* 0x0000010007487890 */ /* 0x000fe4000fffe0ff */
[----:B------:R1:W-:Y:S01]  /*3840*/  UTCHMMA gdesc[UR60], gdesc[UR32], tmem[UR7], tmem[UR24], idesc[UR25], UPT ;  /* 0x00ff18203c0075ea */ /* 0x0003e2000b800007 */
[----:B0-----:R-:W-:Y:S01]  /*3850*/  UIADD3.64 UR56, UPT, UPT, UR42, 0xc00, URZ ;  /* 0x00000c002a387897 */ /* 0x001fe2000fffe0ff */
[----:B------:R-:W-:Y:S01]  /*3860*/  UMOV UR38, 0x0 ;  /* 0x0000000000267882 */ /* 0x000fe20000000000 */
[----:B------:R-:W-:Y:S01]  /*3870*/  UMOV UR39, 0x8410010 ;  /* 0x0841001000277882 */ /* 0x000fe20000000000 */
[----:B------:R-:W-:-:S02]  /*3880*/  UIADD3 UR9, UPT, UPT, UR7, 0x100, URZ ;  /* 0x0000010007097890 */ /* 0x000fc4000fffe0ff */
[----:B------:R1:W-:Y:S01]  /*3890*/  UTCHMMA gdesc[UR62], gdesc[UR54], tmem[UR7], tmem[UR38], idesc[UR39], UPT ;  /* 0x00ff26363e0075ea */ /* 0x0003e2000b800007 */
[----:B------:R-:W-:Y:S01]  /*38a0*/  UIADD3.64 UR26, UPT, UPT, UR42, 0xc02, URZ ;  /* 0x00000c022a1a7897 */ /* 0x000fe2000fffe0ff */
[----:B------:R-:W-:Y:S01]  /*38b0*/  UMOV UR22, 0x0 ;  /* 0x0000000000167882 */ /* 0x000fe20000000000 */
[----:B------:R-:W-:Y:S01]  /*38c0*/  UMOV UR23, 0x8410010 ;  /* 0x0841001000177882 */ /* 0x000fe20000000000 */
[----:B------:R-:W-:Y:S01]  /*38d0*/  UIADD3 UR8, UPT, UPT, UR7, 0x100, URZ ;  /* 0x0000010007087890 */ /* 0x000fe2000fffe0ff */
[----:B------:R1:W-:Y:S01]  /*38e0*/  UTCHMMA gdesc[UR64], gdesc[UR50], tmem[UR77], tmem[UR22], idesc[UR23], !UPT ;  /* 0x00ff1632400075ea */ /* 0x0003e2000f80004d */
[----:B------:R-:W-:Y:S01]  /*38f0*/  UIADD3.64 UR42, UPT, UPT, UR42, 0xc04, URZ ;  /* 0x00000c042a2a7897 */ /* 0x000fe2000fffe0ff */
[----:B------:R-:W-:Y:S01]  /*3900*/  UMOV UR16, 0x0 ;  /* 0x0000000000107882 */ /* 0x000fe20000000000 */
[----:B------:R-:W-:Y:S01]  /*3910*/  UMOV UR17, 0x8410010 ;  /* 0x0841001000117882 */ /* 0x000fe20000000000 */
[----:B------:R-:W-:Y:S01]  /*3920*/  UMOV UR18, 0x0 ;  /* 0x0000000000127882 */ /* 0x000fe20000000000 */
[----:B------:R-:W-:Y:S01]  /*3930*/  UMOV UR19, 0x8410010 ;  /* 0x0841001000137882 */ /* 0x000fe20000000000 */
[----:B------:R-:W-:Y:S01]  /*3940*/  UMOV UR36, 0x0 ;  /* 0x0000000000247882 */ /* 0x000fe20000000000 */
[----:B------:R-:W-:Y:S01]  /*3950*/  UMOV UR37, 0x8410010 ;  /* 0x0841001000257882 */ /* 0x000fe20000000000 */
[----:B------:R1:W-:Y:S01]  /*3960*/  UTCHMMA gdesc[UR68], gdesc[UR46], tmem[UR76], tmem[UR16], idesc[UR17], UPT ;  /* 0x00ff102e440075ea */ /* 0x0003e2000b80004c */
        /* <DEDUP_REMOVED lines=12> */
[----:B------:R1:W-:Y:S01]  /*3a30*/  UTCHMMA gdesc[UR26], gdesc[UR32], tmem[UR9], tmem[UR44], idesc[UR45], UPT ;  /* 0x00ff2c201a0075ea */ /* 0x0003e2000b800009 */
[----:B------:R1:W-:Y:S01]  /*3a40*/  UTCHMMA gdesc[UR42], gdesc[UR54], tmem[UR8], tmem[UR48], idesc[UR49], UPT ;  /* 0x00ff30362a0075ea */ /* 0x0003e2000b800008 */
[----:B------:R-:W-:Y:S01]  /*3a50*/  NOP ;  /* 0x0000000000007918 */ /* 0x000fe20000000000 */
.L_x_6:
[----:B------:R-:W-:Y:S01]  /*3a60*/  ELECT P0, URZ, PT ;  /* 0x0000000000ff782f */ /* 0x000fe20003800000 */
[----:B-1----:R-:W-:-:S03]  /*3a70*/  UIADD3 UR8, UPT, UPT, UR5, 0x20000, URZ ;  /* 0x0002000005087890 */ /* 0x002fc6000fffe0ff */
[----:B------:R-:W-:Y:S01]  /*3a80*/  ISETP.LT.U32.AND P0, PT, R0, 0x20, P0 ;  /* 0x000000200000780c */ /* 0x000fe20000701070 */
[----:B------:R-:W-:-:S12]  /*3a90*/  UMOV UR9, URZ ;  /* 0x000000ff00097c82 */ /* 0x000fd80008000000 */
[----:B------:R-:W-:Y:S01]  /*3aa0*/  VOTEU.ANY UP0, P0 ;  /* 0x0000000000ff7886 */ /* 0x000fe20000000100 */
[----:B------:R-:W-:-:S04]  /*3ab0*/  VOTEU.ANY UP1, P0 ;  /* 0x0000000000ff7886 */ /* 0x000fc80000020100 */
[----:B------:R-:W-:Y:S01]  /*3ac0*/  @UP0 UMOV UR9, UR8 ;  /* 0x0000000800090c82 */ /* 0x000fe20008000000 */
[----:B------:R-:W-:Y:S01]  /*3ad0*/  USHF.L.U32 UR8, UR6, 0x15, URZ ;  /* 0x0000001506087899 */ /* 0x000fe200080006ff */
[----:B------:R0:W-:Y:S01]  /*3ae0*/  @UP1 UTCBAR [UR9], URZ ;  /* 0x000000ff090013e9 */ /* 0x0001e200080000ff */
[----:B------:R-:W-:Y:S01]  /*3af0*/  BAR.SYNC.DEFER_BLOCKING 0x0 ;  /* 0x0000000000007b1d */ /* 0x000fe20000010000 */
[----:B------:R-:W-:Y:S02]  /*3b00*/  USHF.L.U32 UR6, UR6, 0x6, URZ ;  /* 0x0000000606067899 */ /* 0x000fe400080006ff */
[----:B------:R-:W-:Y:S02]  /*3b10*/  ULOP3.LUT UR8, UR8, 0x600000, URZ, 0xc0, !UPT ;  /* 0x0060000008087892 */ /* 0x000fe4000f8ec0ff */
[----:B------:R-:W-:-:S04]  /*3b20*/  ULOP3.LUT UR6, UR6, 0x100, URZ, 0xc0, !UPT ;  /* 0x0000010006067892 */ /* 0x000fc8000f8ec0ff */
[----:B------:R-:W-:Y:S01]  /*3b30*/  UIADD3 UR6, UPT, UPT, UR6, UR8, UR7 ;  /* 0x0000000806067290 */ /* 0x000fe2000fffe007 */
[----:B------:R-:W1:Y:S02]  /*3b40*/  SYNCS.PHASECHK.TRANS64.TRYWAIT P0, [UR5+0x20000], RZ ;  /* 0x020000ffff0075a7 */ /* 0x000e640008001105 */
[----:B01----:R-:W-:Y:S09]  /*3b50*/  @!P0 BRA `(.L_x_7) ;  /* 0x0000003800288947 */ /* 0x003ff20003800000 */
.L_x_11:
[----:B------:R-:W-:Y:S01]  /*3b60*/  BAR.SYNC.DEFER_BLOCKING 0x0 ;  /* 0x0000000000007b1d */ /* 0x000fe20000010000 */
[C---:B------:R-:W-:Y:S02]  /*3b70*/  IMAD.SHL.U32 R0, R233.reuse, 0x1000, RZ ;  /* 0x00001000e9007824 */ /* 0x040fe400078e00ff */
[----:B------:R-:W-:Y:S02]  /*3b80*/  IMAD.SHL.U32 R233, R233, 0x10, RZ ;  /* 0x00000010e9e97824 */ /* 0x000fe400078e00ff */
[----:B------:R-:W-:Y:S01]  /*3b90*/  IMAD.SHL.U32 R234, R234, 0x80, RZ ;  /* 0x00000080eaea7824 */ /* 0x000fe200078e00ff */
[----:B------:R-:W-:Y:S01]  /*3ba0*/  LOP3.LUT R0, R0, 0x7000, RZ, 0xc0, !PT ;  /* 0x0000700000007812 */ /* 0x000fe200078ec0ff */
[----:B------:R-:W0:Y:S01]  /*3bb0*/  LDCU.64 UR26, c[0x0][0x390] ;  /* 0x00007200ff1a77ac */ /* 0x000e220008000a00 */
[----:B------:R-:W1:Y:S01]  /*3bc0*/  LDTM.x64 R68, tmem[UR6] ;  /* 0x00000006004479ee */ /* 0x000e620008340000 */
[----:B------:R-:W2:Y:S01]  /*3bd0*/  LDTM.x64 R132, tmem[UR6+0x40] ;  /* 0x00004006008479ee */ /* 0x000ea20008340000 */
[----:B------:R-:W-:Y:S01]  /*3be0*/  LOP3.LUT R0, R0, 0xff0, R233, 0xf8, !PT ;  /* 0x00000ff000007812 */ /* 0x000fe200078ef8e9 */
[----:B------:R-:W3:Y:S03]  /*3bf0*/  LDCU.64 UR8, c[0x0][0x390] ;  /* 0x00007200ff0877ac */ /* 0x000ee60008000a00 */
[C---:B------:R-:W-:Y:S01]  /*3c00*/  LOP3.LUT R233, R0.reuse, 0x20, RZ, 0x3c, !PT ;  /* 0x0000002000e97812 */ /* 0x040fe200078e3cff */
[----:B------:R-:W4:Y:S01]  /*3c10*/  LDCU.64 UR28, c[0x0][0x390] ;  /* 0x00007200ff1c77ac */ /* 0x000f220008000a00 */
[----:B------:R-:W-:-:S02]  /*3c20*/  LOP3.LUT R232, R0, 0x30, RZ, 0x3c, !PT ;  /* 0x0000003000e87812 */ /* 0x000fc400078e3cff */
[----:B------:R-:W-:Y:S01]  /*3c30*/  LOP3.LUT R238, R0, 0x70, RZ, 0x3c, !PT ;  /* 0x0000007000ee7812 */ /* 0x000fe200078e3cff */
[----:B------:R-:W5:Y:S01]  /*3c40*/  LDCU.64 UR32, c[0x0][0x390] ;  /* 0x00007200ff2077ac */ /* 0x000f620008000a00 */
[----:B------:R-:W0:Y:S01]  /*3c50*/  LDCU.64 UR30, c[0x0][0x390] ;  /* 0x00007200ff1e77ac */ /* 0x000e220008000a00 */
[----:B------:R-:W0:Y:S01]  /*3c60*/  @!P2 SYNCS.CCTL.IV [UR5+0x20000] ;  /* 0x02000000ff00a9b1 */ /* 0x000e220008000005 */
[----:B------:R-:W0:Y:S01]  /*3c70*/  LDCU.64 UR38, c[0x0][0x390] ;  /* 0x00007200ff2677ac */ /* 0x000e220008000a00 */
[----:B------:R-:W0:Y:S01]  /*3c80*/  LDCU.64 UR34, c[0x0][0x390] ;  /* 0x00007200ff2277ac */ /* 0x000e220008000a00 */
[----:B-1----:R-:W-:Y:S01]  /*3c90*/  IMAD.MOV.U32 R66, RZ, RZ, R68 ;  /* 0x000000ffff427224 */ /* 0x002fe200078e0044 */
[----:B--2---:R-:W-:Y:S01]  /*3ca0*/  STL.64 [R1+0x1b8], R194 ;  /* 0x0001b8c201007387 */ /* 0x004fe20000100a00 */
[----:B------:R-:W-:Y:S01]  /*3cb0*/  IMAD.MOV.U32 R65, RZ, RZ, R69 ;  /* 0x000000ffff417224 */ /* 0x000fe200078e0045 */
[----:B------:R-:W-:Y:S01]  /*3cc0*/  MOV R58, R76 ;  /* 0x0000004c003a7202 */ /* 0x000fe20000000f00 */
[----:B------:R-:W-:Y:S01]  /*3cd0*/  IMAD.MOV.U32 R64, RZ, RZ, R70 ;  /* 0x000000ffff407224 */ /* 0x000fe200078e0046 */
[----:B------:R-:W-:Y:S01]  /*3ce0*/  STL.64 [R1+0x1b0], R192 ;  /* 0x0001b0c001007387 */ /* 0x000fe20000100a00 */
[----:B------:R-:W-:Y:S01]  /*3cf0*/  IMAD.MOV.U32 R63, RZ, RZ, R71 ;  /* 0x000000ffff3f7224 */ /* 0x000fe200078e0047 */
[----:B------:R-:W-:Y:S01]  /*3d00*/  MOV R27, R107 ;  /* 0x0000006b001b7202 */ /* 0x000fe20000000f00 */
[----:B------:R-:W-:Y:S01]  /*3d10*/  IMAD.MOV.U32 R62, RZ, RZ, R72 ;  /* 0x000000ffff3e7224 */ /* 0x000fe200078e0048 */
[----:B------:R-:W-:Y:S01]  /*3d20*/  STL.64 [R1+0x1a8], R190 ;  /* 0x0001a8be01007387 */ /* 0x000fe20000100a00 */
[----:B------:R-:W-:Y:S01]  /*3d30*/  IMAD.MOV.U32 R61, RZ, RZ, R73 ;  /* 0x000000ffff3d7224 */ /* 0x000fe200078e0049 */
[----:B------:R-:W1:Y:S01]  /*3d40*/  LDCU.64 UR36, c[0x0][0x390] ;  /* 0x00007200ff2477ac */ /* 0x000e620008000a00 */
[----:B------:R-:W-:Y:S01]  /*3d50*/  IMAD.MOV.U32 R60, RZ, RZ, R74 ;  /* 0x000000ffff3c7224 */ /* 0x000fe200078e004a */
[----:B------:R-:W-:Y:S01]  /*3d60*/  STL.64 [R1+0x1a0], R188 ;  /* 0x0001a0bc01007387 */ /* 0x000fe20000100a00 */
[----:B------:R-:W-:Y:S01]  /*3d70*/  IMAD.MOV.U32 R59, RZ, RZ, R75 ;  /* 0x000000ffff3b7224 */ /* 0x000fe200078e004b */
[----:B------:R-:W2:Y:S01]  /*3d80*/  LDCU.64 UR44, c[0x0][0x390] ;  /* 0x00007200ff2c77ac */ /* 0x000ea20008000a00 */
[----:B------:R-:W-:Y:S01]  /*3d90*/  IMAD.MOV.U32 R57, RZ, RZ, R77 ;  /* 0x000000ffff397224 */ /* 0x000fe200078e004d */
[----:B------:R-:W-:Y:S01]  /*3da0*/  STL.64 [R1+0x198], R186 ;  /* 0x000198ba01007387 */ /* 0x000fe20000100a00 */
[----:B------:R-:W-:Y:S01]  /*3db0*/  IMAD.MOV.U32 R56, RZ, RZ, R78 ;  /* 0x000000ffff387224 */ /* 0x000fe200078e004e */
[----:B------:R-:W0:Y:S01]  /*3dc0*/  LDCU.64 UR40, c[0x0][0x390] ;  /* 0x00007200ff2877ac */ /* 0x000e220008000a00 */
        /* <DEDUP_REMOVED lines=37> */
[----:B------:R0:W-:Y:S01]  /*4020*/  STL.64 [R1+0x148], R166 ;  /* 0x000148a601007387 */ /* 0x0001e20000100a00 */
[----:B------:R-:W-:Y:S01]  /*4030*/  IMAD.MOV.U32 R36, RZ, RZ, R98 ;  /* 0x000000ffff247224 */ /* 0x000fe200078e0062 */
[----:B------:R-:W1:Y:S01]  /*4040*/  LDCU.64 UR24, c[0x0][0x390] ;  /* 0x00007200ff1877ac */ /* 0x000e620008000a00 */
[----:B------:R-:W-:Y:S01]  /*4050*/  IMAD.MOV.U32 R35, RZ, RZ, R99 ;  /* 0x000000ffff237224 */ /* 0x000fe200078e0063 */
[----:B------:R-:W-:Y:S01]  /*4060*/  STL.64 [R1+0x140], R164 ;  /* 0x000140a401007387 */ /* 0x000fe20000100a00 */
[----:B------:R-:W-:-:S02]  /*4070*/  IMAD.MOV.U32 R34, RZ, RZ, R100 ;  /* 0x000000ffff227224 */ /* 0x000fc400078e0064 */
[----:B------:R-:W-:Y:S01]  /*4080*/  IMAD.MOV.U32 R33, RZ, RZ, R101 ;  /* 0x000000ffff217224 */ /* 0x000fe200078e0065 */
[----:B------:R-:W-:Y:S01]  /*4090*/  STL.64 [R1+0x138], R162 ;  /* 0x000138a201007387 */ /* 0x000fe20000100a00 */
[----:B------:R-:W-:Y:S02]  /*40a0*/  IMAD.MOV.U32 R32, RZ, RZ, R102 ;  /* 0x000000ffff207224 */ /* 0x000fe400078e0066 */
[----:B------:R-:W-:Y:S01]  /*40b0*/  IMAD.MOV.U32 R31, RZ, RZ, R103 ;  /* 0x000000ffff1f7224 */ /* 0x000fe200078e0067 */
[----:B------:R-:W-:Y:S01]  /*40c0*/  STL.64 [R1+0x130], R160 ;  /* 0x000130a001007387 */ /* 0x000fe20000100a00 */
[----:B------:R-:W-:Y:S02]  /*40d0*/  IMAD.MOV.U32 R30, RZ, RZ, R104 ;  /* 0x000000ffff1e7224 */ /* 0x000fe400078e0068 */
[----:B------:R-:W-:Y:S01]  /*40e0*/  IMAD.MOV.U32 R29, RZ, RZ, R105 ;  /* 0x000000ffff1d7224 */ /* 0x000fe200078e0069 */
[----:B------:R-:W-:Y:S01]  /*40f0*/  STL.64 [R1+0x128], R158 ;  /* 0x0001289e01007387 */ /* 0x000fe20000100a00 */
[----:B------:R-:W-:Y:S01]  /*4100*/  IMAD.MOV.U32 R28, RZ, RZ, R106 ;  /* 0x000000ffff1c7224 */ /* 0x000fe200078e006a */
[----:B0-----:R-:W-:Y:S01]  /*4110*/  MOV R167, R31 ;  /* 0x0000001f00a77202 */ /* 0x001fe20000000f00 */
        /* <DEDUP_REMOVED lines=25> */
[----:B------:R0:W-:Y:S01]  /*42b0*/  STL.64 [R1+0xe0], R140 ;  /* 0x0000e08c01007387 */ /* 0x0001e20000100a00 */
[----:B------:R-:W-:Y:S02]  /*42c0*/  IMAD.MOV.U32 R9, RZ, RZ, R125 ;  /* 0x000000ffff097224 */ /* 0x000fe400078e007d */
[----:B------:R-:W-:Y:S01]  /*42d0*/  IMAD.MOV.U32 R8, RZ, RZ, R126 ;  /* 0x000000ffff087224 */ /* 0x000fe200078e007e */
[----:B------:R1:W-:Y:S01]  /*42e0*/  STL.64 [R1+0xd8], R138 ;  /* 0x0000d88a01007387 */ /* 0x0003e20000100a00 */
[----:B------:R-:W-:-:S02]  /*42f0*/  IMAD.MOV.U32 R7, RZ, RZ, R127 ;  /* 0x000000ffff077224 */ /* 0x000fc400078e007f */
[----:B------:R-:W-:Y:S01]  /*4300*/  IMAD.MOV.U32 R6, RZ, RZ, R128 ;  /* 0x000000ffff067224 */ /* 0x000fe200078e0080 */
[----:B------:R2:W-:Y:S01]  /*4310*/  STL.64 [R1+0xd0], R136 ;  /* 0x0000d08801007387 */ /* 0x0005e20000100a00 */
[----:B------:R-:W-:Y:S02]  /*4320*/  IMAD.MOV.U32 R5, RZ, RZ, R129 ;  /* 0x000000ffff057224 */ /* 0x000fe400078e0081 */
[----:B------:R-:W-:Y:S01]  /*4330*/  IMAD.MOV.U32 R4, RZ, RZ, R130 ;  /* 0x000000ffff047224 */ /* 0x000fe200078e0082 */
[----:B------:R3:W-:Y:S01]  /*4340*/  STL.64 [R1+0xc8], R134 ;  /* 0x0000c88601007387 */ /* 0x0007e20000100a00 */
[----:B------:R-:W-:Y:S02]  /*4350*/  IMAD.MOV.U32 R3, RZ, RZ, R131 ;  /* 0x000000ffff037224 */ /* 0x000fe400078e0083 */
[----:B0-----:R-:W-:Y:S01]  /*4360*/  IMAD.MOV.U32 R140, RZ, RZ, R58 ;  /* 0x000000ffff8c7224 */ /* 0x001fe200078e003a */
[----:B------:R0:W-:Y:S01]  /*4370*/  STL.64 [R1+0xc0], R132 ;  /* 0x0000c08401007387 */ /* 0x0001e20000100a00 */
[----:B-1----:R-:W-:-:S02]  /*4380*/  IMAD.MOV.U32 R138, RZ, RZ, R60 ;  /* 0x000000ffff8a7224 */ /* 0x002fc400078e003c */
[----:B------:R-:W-:Y:S01]  /*4390*/  IMAD.MOV.U32 R139, RZ, RZ, R59 ;  /* 0x000000ffff8b7224 */ /* 0x000fe200078e003b */
[----:B--2---:R-:W-:Y:S01]  /*43a0*/  MOV R136, R62 ;  /* 0x0000003e00887202 */ /* 0x004fe20000000f00 */
[----:B------:R-:W-:Y:S01]  /*43b0*/  IMAD.MOV.U32 R137, RZ, RZ, R61 ;  /* 0x000000ffff897224 */ /* 0x000fe200078e003d */
[----:B------:R-:W-:Y:S01]  /*43c0*/  LDTM.x64 R68, tmem[UR6+0x80] ;  /* 0x00008006004479ee */ /* 0x000fe20008340000 */
[----:B------:R-:W-:Y:S02]  /*43d0*/  IMAD.MOV.U32 R141, RZ, RZ, R57 ;  /* 0x000000ffff8d7224 */ /* 0x000fe400078e0039 */
[----:B---3--:R-:W-:Y:S02]  /*43e0*/  IMAD.MOV.U32 R134, RZ, RZ, R64 ;  /* 0x000000ffff867224 */ /* 0x008fe400078e0040 */
[----:B------:R-:W-:Y:S02]  /*43f0*/  IMAD.MOV.U32 R135, RZ, RZ, R63 ;  /* 0x000000ffff877224 */ /* 0x000fe400078e003f */
[----:B0-----:R-:W-:-:S02]  /*4400*/  IMAD.MOV.U32 R132, RZ, RZ, R66 ;  /* 0x000000ffff847224 */ /* 0x001fc400078e0042 */
[----:B------:R-:W-:Y:S02]  /*4410*/  IMAD.MOV.U32 R133, RZ, RZ, R65 ;  /* 0x000000ffff857224 */ /* 0x000fe400078e0041 */
[----:B------:R-:W-:Y:S02]  /*4420*/  IMAD.MOV.U32 R142, RZ, RZ, R56 ;  /* 0x000000ffff8e7224 */ /* 0x000fe400078e0038 */
[----:B------:R-:W-:Y:S02]  /*4430*/  IMAD.MOV.U32 R143, RZ, RZ, R55 ;  /* 0x000000ffff8f7224 */ /* 0x000fe400078e0037 */
[----:B------:R-:W-:Y:S02]  /*4440*/  IMAD.MOV.U32 R144, RZ, RZ, R54 ;  /* 0x000000ffff907224 */ /* 0x000fe400078e0036 */
[----:B------:R-:W-:Y:S02]  /*4450*/  IMAD.MOV.U32 R145, RZ, RZ, R53 ;  /* 0x000000ffff917224 */ /* 0x000fe400078e0035 */
[----:B------:R-:W-:-:S02]  /*4460*/  IMAD.MOV.U32 R146, RZ, RZ, R52 ;  /* 0x000000ffff927224 */ /* 0x000fc400078e0034 */
        /* <DEDUP_REMOVED lines=47> */
[----:B------:R-:W-:Y:S01]  /*4760*/  IMAD.MOV.U32 R195, RZ, RZ, R3 ;  /* 0x000000ffffc37224 */ /* 0x000fe200078e0003 */
[----:B------:R-:W0:Y:S01]  /*4770*/  LDTM.x64 R4, tmem[UR6+0xc0] ;  /* 0x0000c006000479ee */ /* 0x000e220008340000 */
[C---:B------:R-:W-:Y:S01]  /*4780*/  LOP3.LUT R3, R0.reuse, 0x10, RZ, 0x3c, !PT ;  /* 0x0000001000037812 */ /* 0x040fe200078e3cff */
[----:B------:R-:W-:Y:S01]  /*4790*/  NOP ;  /* 0x0000000000007918 */ /* 0x000fe20000000000 */
[----:B------:R1:W-:Y:S04]  /*47a0*/  STS.128 [R0+UR5], R132 ;  /* 0x0000008400007988 */ /* 0x0003e80008000c05 */
[----:B------:R2:W-:Y:S04]  /*47b0*/  STS.128 [R3+UR5], R136 ;  /* 0x0000008803007988 */ /* 0x0005e80008000c05 */
[----:B------:R-:W-:Y:S04]  /*47c0*/  STS.128 [R233+UR5], R140 ;  /* 0x0000008ce9007988 */ /* 0x000fe80008000c05 */
[----:B------:R-:W-:Y:S01]  /*47d0*/  STS.128 [R232+UR5], R144 ;  /* 0x00000090e8007988 */ /* 0x000fe20008000c05 */
[----:B-1----:R-:W-:-:S02]  /*47e0*/  LOP3.LUT R133, R0, 0x40, RZ, 0x3c, !PT ;  /* 0x0000004000857812 */ /* 0x002fc400078e3cff */
[C---:B------:R-:W-:Y:S02]  /*47f0*/  LOP3.LUT R132, R0.reuse, 0x50, RZ, 0x3c, !PT ;  /* 0x0000005000847812 */ /* 0x040fe400078e3cff */
[----:B------:R-:W-:Y:S01]  /*4800*/  LOP3.LUT R134, R0, 0x60, RZ, 0x3c, !PT ;  /* 0x0000006000867812 */ /* 0x000fe200078e3cff */
[----:B------:R-:W-:Y:S01]  /*4810*/  STS.128 [R133+UR5], R148 ;  /* 0x0000009485007988 */ /* 0x000fe20008000c05 */
[----:B--2---:R-:W-:-:S03]  /*4820*/  IMAD.SHL.U32 R3, R2, 0x10, RZ ;  /* 0x0000001002037824 */ /* 0x004fc600078e00ff */
[----:B------:R-:W-:Y:S02]  /*4830*/  STS.128 [R132+UR5], R152 ;  /* 0x0000009884007988 */ /* 0x000fe40008000c05 */
[----:B------:R-:W-:Y:S02]  /*4840*/  LOP3.LUT R3, R235, R234, R3, 0x1e, !PT ;  /* 0x000000eaeb037212 */ /* 0x000fe400078e1e03 */
[----:B------:R-:W-:Y:S01]  /*4850*/  STS.128 [R134+UR5], R156 ;  /* 0x0000009c86007988 */ /* 0x000fe20008000c05 */
[----:B------:R-:W-:-:S03]  /*4860*/  LOP3.LUT R234, R0, 0x10, RZ, 0x3c, !PT ;  /* 0x0000001000ea7812 */ /* 0x000fc600078e3cff */
[----:B------:R-:W-:Y:S01]  /*4870*/  STS.128 [R238+UR5], R160 ;  /* 0x000000a0ee007988 */ /* 0x000fe20008000c05 */
[----:B0-----:R-:W-:Y:S06]  /*4880*/  BAR.SYNC.DEFER_BLOCKING 0x0 ;  /* 0x0000000000007b1d */ /* 0x001fec0000010000 */
[----:B------:R-:W0:Y:S04]  /*4890*/  LDSM.16.M88.4 R196, [R3+UR5] ;  /* 0x0000000503c4783b */ /* 0x000e280008000200 */
[----:B------:R-:W1:Y:S04]  /*48a0*/  LDSM.16.M88.4 R144, [R3+UR5+0x200] ;  /* 0x000200050390783b */ /* 0x000e680008000200 */
[----:B------:R-:W2:Y:S04]  /*48b0*/  LDSM.16.M88.4 R136, [R3+UR5+0x400] ;  /* 0x000400050388783b */ /* 0x000ea80008000200 */
[----:B------:R-:W3:Y:S04]  /*48c0*/  LDSM.16.M88.4 R140, [R3+UR5+0x600] ;  /* 0x00060005038c783b */ /* 0x000ee80008000200 */
[----:B0-----:R-:W-:Y:S04]  /*48d0*/  STL [R1+0xb8], R198 ;  /* 0x0000b8c601007387 */ /* 0x001fe80000100800 */
[----:B------:R0:W-:Y:S04]  /*48e0*/  STL [R1+0xac], R199 ;  /* 0x0000acc701007387 */ /* 0x0001e80000100800 */
[----:B-1----:R-:W-:Y:S04]  /*48f0*/  STL.64 [R1], R144 ;  /* 0x0000009001007387 */ /* 0x002fe80000100a00 */
[----:B------:R-:W-:Y:S01]  /*4900*/  STL.64 [R1+0x8], R146 ;  /* 0x0000089201007387 */ /* 0x000fe20000100a00 */
[----:B0-----:R-:W-:-:S03]  /*4910*/  LOP3.LUT R199, R0, 0x60, RZ, 0x3c, !PT ;  /* 0x0000006000c77812 */ /* 0x001fc600078e3cff */
[----:B------:R-:W0:Y:S04]  /*4920*/  LDSM.16.M88.4 R144, [R3+UR5+0x800] ;  /* 0x000800050390783b */ /* 0x000e280008000200 */
[----:B--2---:R-:W-:Y:S04]  /*4930*/  STL.64 [R1+0x60], R136 ;  /* 0x0000608801007387 */ /* 0x004fe80000100a00 */
[----:B------:R-:W-:Y:S04]  /*4940*/  STL.64 [R1+0x68], R138 ;  /* 0x0000688a01007387 */ /* 0x000fe80000100a00 */
[----:B------:R-:W1:Y:S04]  /*4950*/  LDSM.16.M88.4 R136, [R3+UR5+0xa00] ;  /* 0x000a00050388783b */ /* 0x000e680008000200 */
[----:B---3--:R-:W-:Y:S04]  /*4960*/  STL.64 [R1+0x50], R140 ;  /* 0x0000508c01007387 */ /* 0x008fe80000100a00 */
[----:B------:R-:W-:Y:S04]  /*4970*/  STL.64 [R1+0x58], R142 ;  /* 0x0000588e01007387 */ /* 0x000fe80000100a00 */
[----:B------:R-:W2:Y:S04]  /*4980*/  LDSM.16.M88.4 R140, [R3+UR5+0xc00] ;  /* 0x000c0005038c783b */ /* 0x000ea80008000200 */
[----:B0-----:R-:W-:Y:S04]  /*4990*/  STL.64 [R1+0x40], R144 ;  /* 0x0000409001007387 */ /* 0x001fe80000100a00 */
[----:B------:R-:W-:Y:S04]  /*49a0*/  STL.64 [R1+0x48], R146 ;  /* 0x0000489201007387 */ /* 0x000fe80000100a00 */
[----:B-1----:R-:W-:Y:S04]  /*49b0*/  STL.64 [R1+0x30], R136 ;  /* 0x0000308801007387 */ /* 0x002fe80000100a00 */
[----:B------:R-:W-:Y:S04]  /*49c0*/  STL.64 [R1+0x38], R138 ;  /* 0x0000388a01007387 */ /* 0x000fe80000100a00 */
[----:B------:R-:W0:Y:S01]  /*49d0*/  LDSM.16.M88.4 R136, [R3+UR5+0xe00] ;  /* 0x000e00050388783b */ /* 0x000e220008000200 */
[----:B------:R-:W-:Y:S06]  /*49e0*/  BAR.SYNC.DEFER_BLOCKING 0x0 ;  /* 0x0000000000007b1d */ /* 0x000fec0000010000 */
[----:B--2---:R-:W-:Y:S04]  /*49f0*/  STL.64 [R1+0x20], R140 ;  /* 0x0000208c01007387 */ /* 0x004fe80000100a00 */
[----:B------:R-:W-:Y:S04]  /*4a00*/  STL.64 [R1+0x28], R142 ;  /* 0x0000288e01007387 */ /* 0x000fe80000100a00 */
[----:B------:R-:W-:Y:S04]  /*4a10*/  STS.128 [R0+UR5], R164 ;  /* 0x000000a400007988 */ /* 0x000fe80008000c05 */
[----:B------:R-:W-:Y:S04]  /*4a20*/  STS.128 [R234+UR5], R168 ;  /* 0x000000a8ea007988 */ /* 0x000fe80008000c05 */
[----:B------:R-:W-:Y:S04]  /*4a30*/  STS.128 [R233+UR5], R172 ;  /* 0x000000ace9007988 */ /* 0x000fe80008000c05 */
[----:B------:R-:W-:Y:S04]  /*4a40*/  STS.128 [R232+UR5], R176 ;  /* 0x000000b0e8007988 */ /* 0x000fe80008000c05 */
[----:B------:R-:W-:Y:S04]  /*4a50*/  STS.128 [R133+UR5], R180 ;  /* 0x000000b485007988 */ /* 0x000fe80008000c05 */
[----:B------:R-:W-:Y:S04]  /*4a60*/  STS.128 [R132+UR5], R184 ;  /* 0x000000b884007988 */ /* 0x000fe80008000c05 */
[----:B0-----:R-:W-:Y:S04]  /*4a70*/  STL.64 [R1+0x10], R136 ;  /* 0x0000108801007387 */ /* 0x001fe80000100a00 */
[----:B------:R-:W-:Y:S04]  /*4a80*/  STS.128 [R199+UR5], R188 ;  /* 0x000000bcc7007988 */ /* 0x000fe80008000c05 */
[----:B------:R-:W-:Y:S04]  /*4a90*/  STL.64 [R1+0x18], R138 ;  /* 0x0000188a01007387 */ /* 0x000fe80000100a00 */
[----:B------:R0:W-:Y:S01]  /*4aa0*/  STS.128 [R238+UR5], R192 ;  /* 0x000000c0ee007988 */ /* 0x0001e20008000c05 */
[----:B------:R-:W-:Y:S06]  /*4ab0*/  BAR.SYNC.DEFER_BLOCKING 0x0 ;  /* 0x0000000000007b1d */ /* 0x000fec0000010000 */
[----:B0-----:R-:W2:Y:S04]  /*4ac0*/  LDL.LU.64 R194, [R1+0x1b8] ;  /* 0x0001b80001c27983 */ /* 0x001ea80000300a00 */
[----:B------:R-:W2:Y:S04]  /*4ad0*/  LDL.LU.64 R192, [R1+0x1b0] ;  /* 0x0001b00001c07983 */ /* 0x000ea80000300a00 */
[----:B------:R-:W3:Y:S04]  /*4ae0*/  LDL.LU.64 R190, [R1+0x1a8] ;  /* 0x0001a80001be7983 */ /* 0x000ee80000300a00 */
[----:B------:R-:W3:Y:S04]  /*4af0*/  LDL.LU.64 R188, [R1+0x1a0] ;  /* 0x0001a00001bc7983 */ /* 0x000ee80000300a00 */
[----:B------:R-:W2:Y:S04]  /*4b00*/  LDL.LU.64 R186, [R1+0x198] ;  /* 0x0001980001ba7983 */ /* 0x000ea80000300a00 */
        /* <DEDUP_REMOVED lines=27> */
[----:B------:R-:W0:Y:S04]  /*4cc0*/  LDSM.16.M88.4 R228, [R3+UR5] ;  /* 0x0000000503e4783b */ /* 0x000e280008000200 */
[----:B------:R-:W-:Y:S04]  /*4cd0*/  LDSM.16.M88.4 R224, [R3+UR5+0x200] ;  /* 0x0002000503e0783b */ /* 0x000fe80008000200 */
[----:B------:R-:W-:Y:S04]  /*4ce0*/  LDSM.16.M88.4 R220, [R3+UR5+0x400] ;  /* 0x0004000503dc783b */ /* 0x000fe80008000200 */
[----:B------:R-:W-:Y:S04]  /*4cf0*/  LDSM.16.M88.4 R216, [R3+UR5+0x600] ;  /* 0x0006000503d8783b */ /* 0x000fe80008000200 */
[----:B------:R-:W-:Y:S04]  /*4d00*/  LDSM.16.M88.4 R212, [R3+UR5+0x800] ;  /* 0x0008000503d4783b */ /* 0x000fe80008000200 */
[----:B------:R-:W-:Y:S04]  /*4d10*/  LDSM.16.M88.4 R208, [R3+UR5+0xa00] ;  /* 0x000a000503d0783b */ /* 0x000fe80008000200 */
[----:B------:R-:W-:Y:S04]  /*4d20*/  LDSM.16.M88.4 R204, [R3+UR5+0xc00] ;  /* 0x000c000503cc783b */ /* 0x000fe80008000200 */
[----:B------:R-:W-:Y:S01]  /*4d30*/  LDSM.16.M88.4 R200, [R3+UR5+0xe00] ;  /* 0x000e000503c8783b */ /* 0x000fe20008000200 */
[----:B------:R-:W-:Y:S06]  /*4d40*/  BAR.SYNC.DEFER_BLOCKING 0x0 ;  /* 0x0000000000007b1d */ /* 0x000fec0000010000 */
[----:B------:R-:W3:Y:S04]  /*4d50*/  LDL.LU R198, [R1+0x70] ;  /* 0x0000700001c67983 */ /* 0x000ee80000300800 */
[----:B0-----:R0:W-:Y:S04]  /*4d60*/  STL [R1+0xb4], R230 ;  /* 0x0000b4e601007387 */ /* 0x0011e80000100800 */
[----:B------:R1:W-:Y:S01]  /*4d70*/  STL [R1+0xb0], R231 ;  /* 0x0000b0e701007387 */ /* 0x0003e20000100800 */
[----:B0-----:R-:W-:-:S02]  /*4d80*/  LOP3.LUT R230, R0, 0x50, RZ, 0x3c, !PT ;  /* 0x0000005000e67812 */ /* 0x001fc400078e3cff */
[C---:B-1----:R-:W-:Y:S01]  /*4d90*/  LOP3.LUT R231, R0.reuse, 0x40, RZ, 0x3c, !PT ;  /* 0x0000004000e77812 */ /* 0x042fe200078e3cff */
[----:B--2---:R-:W-:Y:S04]  /*4da0*/  STS.128 [R0+UR5], R132 ;  /* 0x0000008400007988 */ /* 0x004fe80008000c05 */
[----:B------:R-:W-:Y:S04]  /*4db0*/  STS.128 [R234+UR5], R136 ;  /* 0x00000088ea007988 */ /* 0x000fe80008000c05 */
[----:B------:R-:W-:Y:S04]  /*4dc0*/  STS.128 [R233+UR5], R140 ;  /* 0x0000008ce9007988 */ /* 0x000fe80008000c05 */
[----:B------:R-:W-:Y:S04]  /*4dd0*/  STS.128 [R232+UR5], R144 ;  /* 0x00000090e8007988 */ /* 0x000fe80008000c05 */
[----:B------:R-:W-:Y:S04]  /*4de0*/  STS.128 [R231+UR5], R148 ;  /* 0x00000094e7007988 */ /* 0x000fe80008000c05 */
[----:B------:R-:W-:Y:S04]  /*4df0*/  STS.128 [R230+UR5], R152 ;  /* 0x00000098e6007988 */ /* 0x000fe80008000c05 */
[----:B------:R-:W-:Y:S04]  /*4e00*/  STS.128 [R199+UR5], R156 ;  /* 0x0000009cc7007988 */ /* 0x000fe80008000c05 */
[----:B------:R-:W-:Y:S01]  /*4e10*/  STS.128 [R238+UR5], R160 ;  /* 0x000000a0ee007988 */ /* 0x000fe20008000c05 */
[----:B------:R-:W-:Y:S06]  /*4e20*/  BAR.SYNC.DEFER_BLOCKING 0x0 ;  /* 0x0000000000007b1d */ /* 0x000fec0000010000 */
        /* <DEDUP_REMOVED lines=9> */
[----:B------:R-:W-:Y:S04]  /*4ec0*/  STS.128 [R0+UR5], R164 ;  /* 0x000000a400007988 */ /* 0x000fe80008000c05 */
[----:B------:R-:W-:Y:S04]  /*4ed0*/  STS.128 [R234+UR5], R168 ;  /* 0x000000a8ea007988 */ /* 0x000fe80008000c05 */
[----:B------:R-:W-:Y:S04]  /*4ee0*/  STS.128 [R233+UR5], R172 ;  /* 0x000000ace9007988 */ /* 0x000fe80008000c05 */
[----:B------:R-:W-:Y:S04]  /*4ef0*/  STS.128 [R232+UR5], R176 ;  /* 0x000000b0e8007988 */ /* 0x000fe80008000c05 */
[----:B------:R-:W-:Y:S04]  /*4f00*/  STS.128 [R231+UR5], R180 ;  /* 0x000000b4e7007988 */ /* 0x000fe80008000c05 */
[----:B------:R-:W-:Y:S04]  /*4f10*/  STS.128 [R230+UR5], R184 ;  /* 0x000000b8e6007988 */ /* 0x000fe80008000c05 */
[----:B---3--:R-:W-:Y:S04]  /*4f20*/  STS.128 [R199+UR5], R188 ;  /* 0x000000bcc7007988 */ /* 0x008fe80008000c05 */
[----:B------:R-:W-:Y:S01]  /*4f30*/  STS.128 [R238+UR5], R192 ;  /* 0x000000c0ee007988 */ /* 0x000fe20008000c05 */
[----:B------:R-:W-:Y:S06]  /*4f40*/  BAR.SYNC.DEFER_BLOCKING 0x0 ;  /* 0x0000000000007b1d */ /* 0x000fec0000010000 */
[----:B------:R-:W-:Y:S04]  /*4f50*/  LDSM.16.M88.4 R192, [R3+UR5] ;  /* 0x0000000503c0783b */ /* 0x000fe80008000200 */
        /* <DEDUP_REMOVED lines=44> */
[----:B------:R1:W-:Y:S02]  /*5220*/  STS.128 [R0+UR5], R4 ;  /* 0x0000000400007988 */ /* 0x0003e40008000c05 */
[----:B-1----:R-:W-:-:S02]  /*5230*/  LOP3.LUT R5, R0, 0x10, RZ, 0x3c, !PT ;  /* 0x0000001000057812 */ /* 0x002fc400078e3cff */
[C---:B------:R-:W-:Y:S02]  /*5240*/  LOP3.LUT R6, R0.reuse, 0x20, RZ, 0x3c, !PT ;  /* 0x0000002000067812 */ /* 0x040fe400078e3cff */
[----:B------:R-:W-:Y:S01]  /*5250*/  LOP3.LUT R7, R0, 0x30, RZ, 0x3c, !PT ;  /* 0x0000003000077812 */ /* 0x000fe200078e3cff */
        /* <DEDUP_REMOVED lines=23> */
[----:B------:R1:W-:Y:S04]  /*53d0*/  STS.128 [R199+UR5], R60 ;  /* 0x0000003cc7007988 */ /* 0x0003e80008000c05 */
[----:B------:R2:W-:Y:S01]  /*53e0*/  STS.128 [R238+UR5], R64 ;  /* 0x00000040ee007988 */ /* 0x0005e20008000c05 */
[----:B------:R-:W-:Y:S06]  /*53f0*/  BAR.SYNC.DEFER_BLOCKING 0x0 ;  /* 0x0000000000007b1d */ /* 0x000fec0000010000 */
[----:B-1----:R-:W1:Y:S01]  /*5400*/  S2R R199, SR_TID.X ;  /* 0x0000000000c77919 */ /* 0x002e620000002100 */
[----:B--2---:R-:W-:Y:S01]  /*5410*/  IMAD.SHL.U32 R238, R2, 0x4, RZ ;  /* 0x0000000402ee7824 */ /* 0x004fe200078e00ff */
[----:B------:R-:W2:Y:S04]  /*5420*/  LDL.LU R59, [R1+0x74] ;  /* 0x00007400013b7983 */ /* 0x000ea80000300800 */
[----:B------:R-:W3:Y:S04]  /*5430*/  LDL.LU R62, [R1+0x78] ;  /* 0x00007800013e7983 */ /* 0x000ee80000300800 */
[----:B------:R-:W3:Y:S04]  /*5440*/  LDL.LU R63, [R1+0x7c] ;  /* 0x00007c00013f7983 */ /* 0x000ee80000300800 */
[----:B------:R-:W3:Y:S04]  /*5450*/  LDL.LU R64, [R1+0x80] ;  /* 0x0000800001407983 */ /* 0x000ee80000300800 */
[----:B------:R-:W3:Y:S04]  /*5460*/  LDL.LU R66, [R1+0x84] ;  /* 0x0000840001427983 */ /* 0x000ee80000300800 */
[----:B------:R-:W3:Y:S04]  /*5470*/  LDL.LU R65, [R1+0x88] ;  /* 0x0000880001417983 */ /* 0x000ee80000300800 */
[----:B------:R-:W4:Y:S01]  /*5480*/  LDSM.16.M88.4 R52, [R3+UR5] ;  /* 0x000000050334783b */ /* 0x000f220008000200 */
[----:B-1----:R-:W-:-:S04]  /*5490*/  LOP3.LUT R199, R199, 0xe0, RZ, 0xc0, !PT ;  /* 0x000000e0c7c77812 */ /* 0x002fc800078ec0ff */
[----:B------:R-:W-:-:S05]  /*54a0*/  SHF.L.U32 R199, R199, 0x3, RZ ;  /* 0x00000003c7c77819 */ /* 0x000fca00000006ff */
[----:B------:R-:W-:-:S05]  /*54b0*/  IMAD.SHL.U32 R4, R199, 0x4, RZ ;  /* 0x00000004c7047824 */ /* 0x000fca00078e00ff */
[----:B------:R-:W-:-:S04]  /*54c0*/  IADD3 R4, P0, P2, R238, UR26, R4 ;  /* 0x0000001aee047c10 */ /* 0x000fc8000fa1e004 */
[----:B------:R-:W-:Y:S01]  /*54d0*/  IADD3.X R5, PT, PT, RZ, UR27, RZ, P0, P2 ;  /* 0x0000001bff057c10 */ /* 0x000fe200087e44ff */
[----:B------:R-:W1:Y:S01]  /*54e0*/  LDCU.64 UR26, c[0x0][0x390] ;  /* 0x00007200ff1a77ac */ /* 0x000e620008000a00 */
[----:B------:R-:W-:-:S03]  /*54f0*/  LEA R6, P0, R198, UR8, 0x2 ;  /* 0x00000008c6067c11 */ /* 0x000fc6000f8010ff */
[----:B------:R5:W-:Y:S01]  /*5500*/  STG.E desc[UR12][R4.64+0x80], R228 ;  /* 0x000080e404007986 */ /* 0x000be2000c10190c */
[----:B------:R-:W-:Y:S01]  /*5510*/  LEA.HI.X R0, R198, UR9, RZ, 0x2, P0 ;  /* 0x00000009c6007c11 */ /* 0x000fe200080f14ff */
[----:B------:R-:W1:Y:S02]  /*5520*/  LDCU.64 UR8, c[0x0][0x390] ;  /* 0x00007200ff0877ac */ /* 0x000e640008000a00 */
[----:B------:R1:W-:Y:S01]  /*5530*/  STG.E desc[UR12][R4.64], R196 ;  /* 0x000000c404007986 */ /* 0x0003e2000c10190c */
[----:B------:R-:W-:Y:S02]  /*5540*/  IMAD.SHL.U32 R36, R249, 0x100, RZ ;  /* 0x00000100f9247824 */ /* 0x000fe400078e00ff */
[----:B------:R-:W-:Y:S01]  /*5550*/  IMAD.SHL.U32 R41, R248, 0x100, RZ ;  /* 0x00000100f8297824 */ /* 0x000fe200078e00ff */
[----:B0-----:R-:W-:Y:S04]  /*5560*/  STG.E desc[UR12][R4.64+0x100], R160 ;  /* 0x000100a004007986 */ /* 0x001fe8000c10190c */
[----:B-----5:R-:W5:Y:S04]  /*5570*/  LDL.LU R228, [R1+0x8c] ;  /* 0x00008c0001e47983 */ /* 0x020f680000300800 */
[----:B------:R-:W5:Y:S04]  /*5580*/  LDL.LU R198, [R1+0x90] ;  /* 0x0000900001c67983 */ /* 0x000f680000300800 */
[----:B-1----:R-:W5:Y:S04]  /*5590*/  LDL.LU R196, [R1+0x94] ;  /* 0x0000940001c47983 */ /* 0x002f680000300800 */
[----:B------:R-:W5:Y:S04]  /*55a0*/  LDL.LU R61, [R1+0x98] ;  /* 0x00009800013d7983 */ /* 0x000f680000300800 */
[----:B------:R-:W5:Y:S04]  /*55b0*/  LDL.LU R51, [R1+0x9c] ;  /* 0x00009c0001337983 */ /* 0x000f680000300800 */
[----:B------:R-:W5:Y:S04]  /*55c0*/  LDL.LU R49, [R1+0xa0] ;  /* 0x0000a00001317983 */ /* 0x000f680000300800 */
[----:B------:R-:W5:Y:S04]  /*55d0*/  LDL.LU R47, [R1+0xa8] ;  /* 0x0000a800012f7983 */ /* 0x000f680000300800 */
[----:B------:R-:W5:Y:S01]  /*55e0*/  LDL.LU R45, [R1+0xa4] ;  /* 0x0000a400012d7983 */ /* 0x000f620000300800 */
[----:B------:R-:W-:-:S05]  /*55f0*/  IADD3 R6, P0, PT, R238, R6, RZ ;  /* 0x00000006ee067210 */ /* 0x000fca0007f1e0ff */
[----:B------:R-:W-:Y:S01]  /*5600*/  IMAD.X R7, RZ, RZ, R0, P0 ;  /* 0x000000ffff077224 */ /* 0x000fe200000e0600 */
[----:B------:R-:W-:-:S04]  /*5610*/  LEA R44, P0, R249, UR26, 0xa ;  /* 0x0000001af92c7c11 */ /* 0x000fc8000f8050ff */
[----:B------:R-:W-:Y:S01]  /*5620*/  LEA.HI.X R36, R36, UR27, RZ, 0x2, P0 ;  /* 0x0000001b24247c11 */ /* 0x000fe200080f14ff */
[----:B------:R-:W-:Y:S01]  /*5630*/  IMAD.SHL.U32 R37, R245, 0x100, RZ ;  /* 0x00000100f5257824 */ /* 0x000fe200078e00ff */
[----:B----4-:R-:W-:Y:S01]  /*5640*/  LEA R60, P0, R248, UR28, 0xa ;  /* 0x0000001cf83c7c11 */ /* 0x010fe2000f8050ff */
[----:B------:R0:W-:Y:S01]  /*5650*/  STG.E desc[UR12][R4.64+0x380], R52 ;  /* 0x0003803404007986 */ /* 0x0001e2000c10190c */
[----:B------:R-:W-:Y:S01]  /*5660*/  IMAD.SHL.U32 R39, R247, 0x100, RZ ;  /* 0x00000100f7277824 */ /* 0x000fe200078e00ff */
[C---:B------:R-:W-:Y:S01]  /*5670*/  LEA R50, P3, R246.reuse, UR8, 0xa ;  /* 0x00000008f6327c11 */ /* 0x040fe2000f8650ff */
[----:B------:R-:W-:Y:S01]  /*5680*/  IMAD.SHL.U32 R0, R246, 0x100, RZ ;  /* 0x00000100f6007824 */ /* 0x000fe200078e00ff */
[----:B------:R-:W-:Y:S01]  /*5690*/  LEA.HI.X R41, R41, UR29, RZ, 0x2, P0 ;  /* 0x0000001d29297c11 */ /* 0x000fe200080f14ff */
[----:B------:R-:W-:Y:S01]  /*56a0*/  STG.E desc[UR12][R4.64+0x180], R192 ;  /* 0x000180c004007986 */ /* 0x000fe2000c10190c */
[----:B------:R-:W-:Y:S01]  /*56b0*/  LEA R245, P0, R245, UR32, 0xa ;  /* 0x00000020f5f57c11 */ /* 0x000fe2000f8050ff */
[----:B------:R-:W-:Y:S01]  /*56c0*/  IMAD.SHL.U32 R2, R243, 0x100, RZ ;  /* 0x00000100f3027824 */ /* 0x000fe200078e00ff */
[----:B------:R-:W1:Y:S01]  /*56d0*/  LDCU.64 UR28, c[0x0][0x390] ;  /* 0x00007200ff1c77ac */ /* 0x000e620008000a00 */
[----:B------:R-:W-:Y:S01]  /*56e0*/  STG.E desc[UR12][R4.64+0x200], R96 ;  /* 0x0002006004007986 */ /* 0x000fe2000c10190c */
[----:B0-----:R-:W-:-:S03]  /*56f0*/  LEA R52, P2, R247, UR30, 0xa ;  /* 0x0000001ef7347c11 */ /* 0x001fc6000f8450ff */
[----:B------:R-:W-:Y:S01]  /*5700*/  STG.E desc[UR12][R4.64+0x280], R128 ;  /* 0x0002808004007986 */ /* 0x000fe2000c10190c */
[----:B------:R-:W-:Y:S01]  /*5710*/  LEA.HI.X R37, R37, UR33, RZ, 0x2, P0 ;  /* 0x0000002125257c11 */ /* 0x000fe200080f14ff */
[----:B------:R-:W-:Y:S02]  /*5720*/  IMAD.SHL.U32 R56, R239, 0x100, RZ ;  /* 0x00000100ef387824 */ /* 0x000fe400078e00ff */
[----:B------:R0:W-:Y:S01]  /*5730*/  STG.E desc[UR12][R4.64+0x300], R232 ;  /* 0x000300e804007986 */ /* 0x0001e2000c10190c */
[----:B------:R-:W-:Y:S01]  /*5740*/  LEA.HI.X R39, R39, UR31, RZ, 0x2, P2 ;  /* 0x0000001f27277c11 */ /* 0x000fe200090f14ff */
[----:B------:R-:W-:Y:S01]  /*5750*/  IMAD.SHL.U32 R57, R240, 0x100, RZ ;  /* 0x00000100f0397824 */ /* 0x000fe200078e00ff */
[----:B------:R-:W-:Y:S01]  /*5760*/  LEA R42, P0, R242, UR38, 0xa ;  /* 0x00000026f22a7c11 */ /* 0x000fe2000f8050ff */
[----:B------:R-:W-:Y:S01]  /*5770*/  STG.E desc[UR12][R6.64], R197 ;  /* 0x000000c506007986 */ /* 0x000fe2000c10190c */
[----:B------:R-:W-:Y:S01]  /*5780*/  LEA R48, P2, R244, UR34, 0xa ;  /* 0x00000022f4307c11 */ /* 0x000fe2000f8450ff */
[----:B------:R-:W-:Y:S01]  /*5790*/  IMAD.SHL.U32 R58, R237, 0x100, RZ ;  /* 0x00000100ed3a7824 */ /* 0x000fe200078e00ff */
[----:B------:R-:W4:Y:S01]  /*57a0*/  LDCU.64 UR26, c[0x0][0x390] ;  /* 0x00007200ff1a77ac */ /* 0x000f220008000a00 */
[----:B------:R-:W-:Y:S01]  /*57b0*/  STG.E desc[UR12][R6.64+0x80], R229 ;  /* 0x000080e506007986 */ /* 0x000fe2000c10190c */
[----:B------:R-:W-:Y:S01]  /*57c0*/  IMAD.SHL.U32 R43, R236, 0x100, RZ ;  /* 0x00000100ec2b7824 */ /* 0x000fe200078e00ff */
[----:B------:R-:W1:Y:S01]  /*57d0*/  LDCU.64 UR30, c[0x0][0x390] ;  /* 0x00007200ff1e77ac */ /* 0x000e620008000a00 */
[----:B0-----:R-:W-:Y:S01]  /*57e0*/  IMAD.SHL.U32 R5, R242, 0x100, RZ ;  /* 0x00000100f2057824 */ /* 0x001fe200078e00ff */
[----:B------:R-:W-:Y:S01]  /*57f0*/  STG.E desc[UR12][R6.64+0x100], R161 ;  /* 0x000100a106007986 */ /* 0x000fe2000c10190c */
[----:B------:R-:W-:Y:S01]  /*5800*/  IMAD.SHL.U32 R4, R244, 0x100, RZ ;  /* 0x00000100f4047824 */ /* 0x000fe200078e00ff */
[----:B------:R-:W0:Y:S02]  /*5810*/  LDCU.64 UR32, c[0x0][0x390] ;  /* 0x00007200ff2077ac */ /* 0x000e240008000a00 */
[----:B------:R-:W-:Y:S04]  /*5820*/  STG.E desc[UR12][R6.64+0x180], R193 ;  /* 0x000180c106007986 */ /* 0x000fe8000c10190c */
[----:B------:R-:W-:Y:S04]  /*5830*/  STG.E desc[UR12][R6.64+0x200], R97 ;  /* 0x0002006106007986 */ /* 0x000fe8000c10190c */
[----:B------:R-:W-:Y:S04]  /*5840*/  STG.E desc[UR12][R6.64+0x280], R129 ;  /* 0x0002808106007986 */ /* 0x000fe8000c10190c */
[----:B------:R-:W-:Y:S04]  /*5850*/  STG.E desc[UR12][R6.64+0x300], R233 ;  /* 0x000300e906007986 */ /* 0x000fe8000c10190c */
[----:B------:R0:W-:Y:S01]  /*5860*/  STG.E desc[UR12][R6.64+0x380], R53 ;  /* 0x0003803506007986 */ /* 0x0001e2000c10190c */
[----:B------:R-:W-:-:S02]  /*5870*/  LEA.HI.X R5, R5, UR39, RZ, 0x2, P0 ;  /* 0x0000002705057c11 */ /* 0x000fc400080f14ff */
[----:B------:R-:W-:Y:S01]  /*5880*/  LEA.HI.X R4, R4, UR35, RZ, 0x2, P2 ;  /* 0x0000002304047c11 */ /* 0x000fe200090f14ff */
[----:B------:R-:W1:Y:S01]  /*5890*/  LDCU.64 UR34, c[0x0][0x390] ;  /* 0x00007200ff2277ac */ /* 0x000e620008000a00 */
[----:B------:R-:W-:Y:S02]  /*58a0*/  LEA R38, P0, R239, UR44, 0xa ;  /* 0x0000002cef267c11 */ /* 0x000fe4000f8050ff */
[----:B0-----:R-:W-:Y:S01]  /*58b0*/  LEA.HI.X R7, R0, UR9, RZ, 0x2, P3 ;  /* 0x0000000900077c11 */ /* 0x001fe200098f14ff */
[----:B------:R-:W-:Y:S01]  /*58c0*/  IMAD.SHL.U32 R0, R241, 0x100, RZ ;  /* 0x00000100f1007824 */ /* 0x000fe200078e00ff */
[----:B------:R-:W-:Y:S01]  /*58d0*/  LEA R46, P3, R243, UR36, 0xa ;  /* 0x00000024f32e7c11 */ /* 0x000fe2000f8650ff */
[----:B------:R-:W0:Y:S01]  /*58e0*/  LDCU.64 UR8, c[0x0][0x390] ;  /* 0x00007200ff0877ac */ /* 0x000e220008000a00 */
[----:B------:R-:W-:Y:S02]  /*58f0*/  LEA R241, P2, R241, UR40, 0xa ;  /* 0x00000028f1f17c11 */ /* 0x000fe4000f8450ff */
[----:B------:R-:W-:-:S02]  /*5900*/  LEA.HI.X R2, R2, UR37, RZ, 0x2, P3 ;  /* 0x0000002502027c11 */ /* 0x000fc400098f14ff */
[----:B------:R-:W-:Y:S02]  /*5910*/  LEA R40, P3, R240, UR42, 0xa ;  /* 0x0000002af0287c11 */ /* 0x000fe4000f8650ff */
[----:B------:R-:W-:Y:S02]  /*5920*/  LEA.HI.X R56, R56, UR45, RZ, 0x2, P0 ;  /* 0x0000002d38387c11 */ /* 0x000fe400080f14ff */
[----:B------:R-:W-:Y:S02]  /*5930*/  LEA.HI.X R0, R0, UR41, RZ, 0x2, P2 ;  /* 0x0000002900007c11 */ /* 0x000fe400090f14ff */
[----:B------:R-:W-:Y:S02]  /*5940*/  LEA.HI.X R57, R57, UR43, RZ, 0x2, P3 ;  /* 0x0000002b39397c11 */ /* 0x000fe400098f14ff */
[----:B------:R-:W-:Y:S02]  /*5950*/  LEA R6, P2, R237, UR46, 0xa ;  /* 0x0000002eed067c11 */ /* 0x000fe4000f8450ff */
[----:B------:R-:W-:-:S04]  /*5960*/  LEA R237, P3, R236, UR48, 0xa ;  /* 0x00000030eced7c11 */ /* 0x000fc8000f8650ff */
[----:B------:R-:W-:Y:S02]  /*5970*/  LEA.HI.X R199, R43, UR49, RZ, 0x2, P3 ;  /* 0x000000312bc77c11 */ /* 0x000fe400098f14ff */
[----:B------:R-:W-:Y:S02]  /*5980*/  LEA.HI.X R58, R58, UR47, RZ, 0x2, P2 ;  /* 0x0000002f3a3a7c11 */ /* 0x000fe400090f14ff */
[C---:B------:R-:W-:Y:S02]  /*5990*/  IADD3 R60, P5, PT, R238.reuse, R60, RZ ;  /* 0x0000003cee3c7210 */ /* 0x040fe40007fbe0ff */
[----:B------:R-:W-:Y:S02]  /*59a0*/  IADD3 R50, P6, PT, R238, R50, RZ ;  /* 0x00000032ee327210 */ /* 0x000fe40007fde0ff */
[----:B--2---:R-:W-:-:S04]  /*59b0*/  LEA R160, P0, R59, UR10, 0x2 ;  /* 0x0000000a3ba07c11 */ /* 0x004fc8000f8010ff */
[----:B------:R-:W-:Y:S01]  /*59c0*/  LEA.HI.X R59, R59, UR11, RZ, 0x2, P0 ;  /* 0x0000000b3b3b7c11 */ /* 0x000fe200080f14ff */
[----:B------:R-:W2:Y:S01]  /*59d0*/  LDCU.64 UR10, c[0x0][0x390] ;  /* 0x00007200ff0a77ac */ /* 0x000ea20008000a00 */
[C---:B---3--:R-:W-:Y:S02]  /*59e0*/  LEA R240, P3, R63.reuse, UR16, 0x2 ;  /* 0x000000103ff07c11 */ /* 0x048fe4000f8610ff */
[----:B------:R-:W-:Y:S02]  /*59f0*/  LEA R248, P2, R62, UR14, 0x2 ;  /* 0x0000000e3ef87c11 */ /* 0x000fe4000f8410ff */
[----:B------:R-:W-:Y:S01]  /*5a00*/  LEA.HI.X R63, R63, UR17, RZ, 0x2, P3 ;  /* 0x000000113f3f7c11 */ /* 0x000fe200098f14ff */
[----:B------:R-:W3:Y:S01]  /*5a10*/  LDCU.64 UR16, c[0x0][0x390] ;  /* 0x00007200ff1077ac */ /* 0x000ee20008000a00 */
[----:B------:R-:W-:Y:S02]  /*5a20*/  LEA R242, P0, R64, UR18, 0x2 ;  /* 0x0000001240f27c11 */ /* 0x000fe4000f8010ff */
[----:B------:R-:W-:Y:S01]  /*5a30*/  LEA.HI.X R62, R62, UR15, RZ, 0x2, P2 ;  /* 0x0000000f3e3e7c11 */ /* 0x000fe200090f14ff */
[----:B------:R-:W0:Y:S01]  /*5a40*/  LDCU.64 UR14, c[0x0][0x390] ;  /* 0x00007200ff0e77ac */ /* 0x000e220008000a00 */
[----:B------:R-:W-:-:S02]  /*5a50*/  LEA R246, P3, R65, UR22, 0x2 ;  /* 0x0000001641f67c11 */ /* 0x000fc4000f8610ff */
[----:B------:R-:W-:Y:S02]  /*5a60*/  LEA.HI.X R64, R64, UR19, RZ, 0x2, P0 ;  /* 0x0000001340407c11 */ /* 0x000fe400080f14ff */
[----:B------:R-:W-:Y:S02]  /*5a70*/  LEA.HI.X R96, R65, UR23, RZ, 0x2, P3 ;  /* 0x0000001741607c11 */ /* 0x000fe400098f14ff */
[----:B------:R-:W-:-:S04]  /*5a80*/  LEA R244, P2, R66, UR20, 0x2 ;  /* 0x0000001442f47c11 */ /* 0x000fc8000f8410ff */
[----:B------:R-:W-:Y:S02]  /*5a90*/  LEA.HI.X R66, R66, UR21, RZ, 0x2, P2 ;  /* 0x0000001542427c11 */ /* 0x000fe400090f14ff */
[----:B-----5:R-:W-:-:S04]  /*5aa0*/  LEA R65, P0, R228, UR24, 0x2 ;  /* 0x00000018e4417c11 */ /* 0x020fc8000f8010ff */
[----:B------:R-:W-:Y:S02]  /*5ab0*/  LEA.HI.X R128, R228, UR25, RZ, 0x2, P0 ;  /* 0x00000019e4807c11 */ /* 0x000fe400080f14ff */
[----:B0-----:R-:W-:Y:S02]  /*5ac0*/  LEA R67, P2, R198, UR8, 0x2 ;  /* 0x00000008c6437c11 */ /* 0x001fe4000f8410ff */
[C---:B-1----:R-:W-:Y:S02]  /*5ad0*/  LEA R129, P4, R61.reuse, UR28, 0x2 ;  /* 0x0000001c3d817c11 */ /* 0x042fe4000f8810ff */
[----:B----4-:R-:W-:Y:S02]  /*5ae0*/  LEA R97, P3, R196, UR26, 0x2 ;  /* 0x0000001ac4617c11 */ /* 0x010fe4000f8610ff */
[----:B------:R-:W-:Y:S02]  /*5af0*/  LEA.HI.X R228, R61, UR29, RZ, 0x2, P4 ;  /* 0x0000001d3de47c11 */ /* 0x000fe4000a0f14ff */
[----:B------:R-:W-:-:S02]  /*5b00*/  LEA.HI.X R192, R198, UR9, RZ, 0x2, P2 ;  /* 0x00000009c6c07c11 */ /* 0x000fc400090f14ff */
[----:B------:R-:W-:Y:S01]  /*5b10*/  LEA.HI.X R196, R196, UR27, RZ, 0x2, P3 ;  /* 0x0000001bc4c47c11 */ /* 0x000fe200098f14ff */
[----:B------:R-:W-:Y:S01]  /*5b20*/  IMAD.X R61, RZ, RZ, R41, P5 ;  /* 0x000000ffff3d7224 */ /* 0x000fe200028e0629 */
[----:B--2---:R-:W-:Y:S01]  /*5b30*/  LEA R233, P4, R45, UR10, 0x2 ;  /* 0x0000000a2de97c11 */ /* 0x004fe2000f8810ff */
[----:B------:R-:W0:Y:S01]  /*5b40*/  LDCU.64 UR8, c[0x0][0x390] ;  /* 0x00007200ff0877ac */ /* 0x000e220008000a00 */
[----:B------:R-:W-:Y:S02]  /*5b50*/  LEA R229, P3, R47, UR34, 0x2 ;  /* 0x000000222fe57c11 */ /* 0x000fe4000f8610ff */
[----:B------:R-:W-:Y:S02]  /*5b60*/  LEA.HI.X R198, R45, UR11, RZ, 0x2, P4 ;  /* 0x0000000b2dc67c11 */ /* 0x000fe4000a0f14ff */
[----:B------:R-:W-:Y:S02]  /*5b70*/  IADD3 R44, P4, PT, R238, R44, RZ ;  /* 0x0000002cee2c7210 */ /* 0x000fe40007f9e0ff */
[----:B------:R-:W-:-:S02]  /*5b80*/  LEA R193, P0, R51, UR30, 0x2 ;  /* 0x0000001e33c17c11 */ /* 0x000fc4000f8010ff */
[----:B------:R-:W-:Y:S02]  /*5b90*/  LEA R197, P2, R49, UR32, 0x2 ;  /* 0x0000002031c57c11 */ /* 0x000fe4000f8410ff */
[C---:B------:R-:W-:Y:S01]  /*5ba0*/  IADD3 R48, P5, PT, R238.reuse, R48, RZ ;  /* 0x00000030ee307210 */ /* 0x040fe20007fbe0ff */
[----:B------:R-:W-:Y:S01]  /*5bb0*/  IMAD.X R45, RZ, RZ, R36, P4 ;  /* 0x000000ffff2d7224 */ /* 0x000fe200020e0624 */
[----:B------:R-:W-:Y:S02]  /*5bc0*/  LEA.HI.X R239, R47, UR35, RZ, 0x2, P3 ;  /* 0x000000232fef7c11 */ /* 0x000fe400098f14ff */
[----:B------:R-:W-:Y:S01]  /*5bd0*/  LEA.HI.X R232, R51, UR31, RZ, 0x2, P0 ;  /* 0x0000001f33e87c11 */ /* 0x000fe200080f14ff */
[----:B------:R-:W-:Y:S01]  /*5be0*/  IMAD.X R51, RZ, RZ, R7, P6 ;  /* 0x000000ffff337224 */ /* 0x000fe200030e0607 */
[C---:B------:R-:W-:Y:S02]  /*5bf0*/  IADD3 R52, P3, PT, R238.reuse, R52, RZ ;  /* 0x00000034ee347210 */ /* 0x040fe40007f7e0ff */
[----:B------:R-:W-:-:S02]  /*5c00*/  IADD3 R36, P4, PT, R238, R245, RZ ;  /* 0x000000f5ee247210 */ /* 0x000fc40007f9e0ff */
[----:B------:R-:W-:Y:S01]  /*5c10*/  LEA.HI.X R236, R49, UR33, RZ, 0x2, P2 ;  /* 0x0000002131ec7c11 */ /* 0x000fe200090f14ff */
[----:B------:R-:W-:Y:S01]  /*5c20*/  IMAD.X R49, RZ, RZ, R4, P5 ;  /* 0x000000ffff317224 */ /* 0x000fe200028e0604 */
[C---:B------:R-:W-:Y:S02]  /*5c30*/  IADD3 R42, P6, PT, R238.reuse, R42, RZ ;  /* 0x0000002aee2a7210 */ /* 0x040fe40007fde0ff */
[C---:B------:R-:W-:Y:S01]  /*5c40*/  IADD3 R40, P5, PT, R238.reuse, R40, RZ ;  /* 0x00000028ee287210 */ /* 0x040fe20007fbe0ff */
[----:B------:R-:W-:Y:S01]  /*5c50*/  IMAD.X R53, RZ, RZ, R39, P3 ;  /* 0x000000ffff357224 */ /* 0x000fe200018e0627 */
        /* <DEDUP_REMOVED lines=10> */
[----:B------:R-:W-:Y:S01]  /*5d00*/  IADD3 R160, P4, PT, R238, R160, RZ ;  /* 0x000000a0eea07210 */ /* 0x000fe20007f9e0ff */
[----:B------:R-:W-:Y:S01]  /*5d10*/  IMAD.X R7, RZ, RZ, R58, P6 ;  /* 0x000000ffff077224 */ /* 0x000fe200030e063a */
[----:B------:R-:W-:-:S02]  /*5d20*/  IADD3.X R249, PT, PT, RZ, R62, RZ, P5, !PT ;  /* 0x0000003efff97210 */ /* 0x000fc40002ffe4ff */
        /* <DEDUP_REMOVED lines=17> */
[----:B------:R-:W-:-:S02]  /*5e40*/  IADD3 R228, P5, PT, R238, R233, RZ ;  /* 0x000000e9eee47210 */ /* 0x000fc40007fbe0ff */
[----:B------:R-:W-:Y:S01]  /*5e50*/  LEA R230, P0, R252, UR14, 0xa ;  /* 0x0000000efce67c11 */ /* 0x000fe2000f8050ff */
[----:B------:R-:W-:Y:S01]  /*5e60*/  IMAD.X R63, RZ, RZ, R128, P3 ;  /* 0x000000ffff3f7224 */ /* 0x000fe200018e0680 */
[C---:B------:R-:W-:Y:S01]  /*5e70*/  IADD3 R128, P3, PT, R238.reuse, R193, RZ ;  /* 0x000000c1ee807210 */ /* 0x040fe20007f7e0ff */
[----:B------:R-:W-:Y:S01]  /*5e80*/  IMAD.X R67, RZ, RZ, R196, P4 ;  /* 0x000000ffff437224 */ /* 0x000fe200020e06c4 */
[C---:B------:R-:W-:Y:S01]  /*5e90*/  IADD3 R196, P4, PT, R238.reuse, R229, RZ ;  /* 0x000000e5eec47210 */ /* 0x040fe20007f9e0ff */
[----:B------:R-:W-:Y:S01]  /*5ea0*/  IMAD.X R193, RZ, RZ, R236, P6 ;  /* 0x000000ffffc17224 */ /* 0x000fe200030e06ec */
[C---:B------:R-:W-:Y:S01]  /*5eb0*/  IADD3 R2, P6, PT, R238.reuse, R230, RZ ;  /* 0x000000e6ee027210 */ /* 0x040fe20007fde0ff */
[----:B------:R-:W-:Y:S01]  /*5ec0*/  IMAD.X R229, RZ, RZ, R198, P5 ;  /* 0x000000ffffe57224 */ /* 0x000fe200028e06c6 */
[----:B---3--:R-:W-:Y:S01]  /*5ed0*/  LEA R231, P2, R251, UR16, 0xa ;  /* 0x00000010fbe77c11 */ /* 0x008fe2000f8450ff */
[----:B------:R-:W2:Y:S04]  /*5ee0*/  LDL.LU R198, [R1+0xb8] ;  /* 0x0000b80001c67983 */ /* 0x000ea80000300800 */
[----:B------:R-:W3:Y:S01]  /*5ef0*/  LDL.LU R230, [R1+0xb4] ;  /* 0x0000b40001e67983 */ /* 0x000ee20000300800 */
[----:B------:R-:W-:Y:S01]  /*5f00*/  IMAD.X R129, RZ, RZ, R232, P3 ;  /* 0x000000ffff817224 */ /* 0x000fe200018e06e8 */
[----:B------:R-:W-:Y:S01]  /*5f10*/  IADD3 R232, P3, PT, R238, R237, RZ ;  /* 0x000000edeee87210 */ /* 0x000fe20007f7e0ff */
[----:B------:R-:W-:Y:S01]  /*5f20*/  IMAD.X R197, RZ, RZ, R239, P4 ;  /* 0x000000ffffc57224 */ /* 0x000fe200020e06ef */
[----:B0-----:R-:W-:Y:S01]  /*5f30*/  LEA R239, P4, R250, UR8, 0xa ;  /* 0x00000008faef7c11 */ /* 0x001fe2000f8850ff */
[----:B------:R-:W0:Y:S01]  /*5f40*/  LDSM.16.M88.4 R56, [R3+UR5+0x200] ;  /* 0x000200050338783b */ /* 0x000e220008000200 */
[----:B------:R-:W-:Y:S01]  /*5f50*/  IADD3 R236, P5, PT, R238, R231, RZ ;  /* 0x000000e7eeec7210 */ /* 0x000fe20007fbe0ff */
[----:B------:R-:W-:-:S02]  /*5f60*/  IMAD.X R233, RZ, RZ, R199, P3 ;  /* 0x000000ffffe97224 */ /* 0x000fc400018e06c7 */
[----:B------:R-:W4:Y:S01]  /*5f70*/  LDL.LU R231, [R1+0xb0] ;  /* 0x0000b00001e77983 */ /* 0x000f220000300800 */
[----:B------:R-:W-:-:S03]  /*5f80*/  IADD3 R238, P3, PT, R238, R239, RZ ;  /* 0x000000efeeee7210 */ /* 0x000fc60007f7e0ff */
[----:B------:R-:W5:Y:S04]  /*5f90*/  LDL.LU R199, [R1+0xac] ;  /* 0x0000ac0001c77983 */ /* 0x000f680000300800 */
[----:B------:R-:W4:Y:S04]  /*5fa0*/  LDL.LU R237, [R1+0x8] ;  /* 0x0000080001ed7983 */ /* 0x000f280000300800 */
[----:B------:R-:W4:Y:S04]  /*5fb0*/  LDL.LU R0, [R1+0xc] ;  /* 0x00000c0001007983 */ /* 0x000f280000300800 */
[----:B------:R-:W4:Y:S04]  /*5fc0*/  LDL.LU R239, [R1+0x68] ;  /* 0x0000680001ef7983 */ /* 0x000f280000300800 */
[----:B------:R-:W-:Y:S04]  /*5fd0*/  STG.E desc[UR12][R160.64+0x100], R162 ;  /* 0x000100a2a0007986 */ /* 0x000fe8000c10190c */
[----:B--2---:R1:W-:Y:S04]  /*5fe0*/  STG.E desc[UR12][R160.64], R198 ;  /* 0x000000c6a0007986 */ /* 0x0043e8000c10190c */
[----:B---3--:R2:W-:Y:S04]  /*5ff0*/  STG.E desc[UR12][R160.64+0x80], R230 ;  /* 0x000080e6a0007986 */ /* 0x0085e8000c10190c */
[----:B-1----:R-:W3:Y:S04]  /*6000*/  LDL.LU R198, [R1+0x4] ;  /* 0x0000040001c67983 */ /* 0x002ee80000300800 */
[----:B--2---:R-:W2:Y:S04]  /*6010*/  LDL.LU R230, [R1+0x64] ;  /* 0x0000640001e67983 */ /* 0x004ea80000300800 */
[----:B------:R-:W2:Y:S04]  /*6020*/  LDL.LU R162, [R1] ;  /* 0x0000000001a27983 */ /* 0x000ea80000300800 */
[----:B------:R1:W-:Y:S04]  /*6030*/  STG.E desc[UR12][R160.64+0x180], R194 ;  /* 0x000180c2a0007986 */ /* 0x0003e8000c10190c */
[----:B------:R-:W-:Y:S04]  /*6040*/  STG.E desc[UR12][R160.64+0x200], R98 ;  /* 0x00020062a0007986 */ /* 0x000fe8000c10190c */
[----:B------:R-:W-:Y:S04]  /*6050*/  STG.E desc[UR12][R160.64+0x280], R130 ;  /* 0x00028082a0007986 */ /* 0x000fe8000c10190c */
[----:B------:R-:W-:Y:S04]  /*6060*/  STG.E desc[UR12][R160.64+0x300], R234 ;  /* 0x000300eaa0007986 */ /* 0x000fe8000c10190c */
[----:B------:R-:W-:Y:S04]  /*6070*/  STG.E desc[UR12][R160.64+0x380], R54 ;  /* 0x00038036a0007986 */ /* 0x000fe8000c10190c */
[----:B-----5:R-:W-:Y:S04]  /*6080*/  STG.E desc[UR12][R248.64], R199 ;  /* 0x000000c7f8007986 */ /* 0x020fe8000c10190c */
[----:B----4-:R-:W-:Y:S04]  /*6090*/  STG.E desc[UR12][R248.64+0x80], R231 ;  /* 0x000080e7f8007986 */ /* 0x010fe8000c10190c */
[----:B------:R-:W-:Y:S04]  /*60a0*/  STG.E desc[UR12][R248.64+0x100], R163 ;  /* 0x000100a3f8007986 */ /* 0x000fe8000c10190c */
        /* <DEDUP_REMOVED lines=11> */
[----:B0-----:R-:W-:Y:S04]  /*6160*/  STG.E desc[UR12][R240.64+0x380], R56 ;  /* 0x00038038f0007986 */ /* 0x001fe8000c10190c */
[----:B-1----:R-:W4:Y:S04]  /*6170*/  LDL.LU R194, [R1+0x60] ;  /* 0x0000600001c27983 */ /* 0x002f280000300800 */
[----:B--2---:R-:W-:Y:S04]  /*6180*/  STG.E desc[UR12][R240.64], R162 ;  /* 0x000000a2f0007986 */ /* 0x004fe8000c10190c */
[----:B---3--:R-:W-:Y:S04]  /*6190*/  STG.E desc[UR12][R242.64], R198 ;  /* 0x000000c6f2007986 */ /* 0x008fe8000c10190c */
        /* <DEDUP_REMOVED lines=15> */
[----:B------:R0:W-:Y:S04]  /*6290*/  STG.E desc[UR12][R246.64], R0 ;  /* 0x00000000f6007986 */ /* 0x0001e8000c10190c */
[----:B------:R-:W1:Y:S04]  /*62a0*/  LDSM.16.M88.4 R160, [R3+UR5+0x400] ;  /* 0x0004000503a0783b */ /* 0x000e680008000200 */
[----:B0-----:R-:W2:Y:S04]  /*62b0*/  LDL.LU R0, [R1+0x6c] ;  /* 0x00006c0001007983 */ /* 0x001ea80000300800 */
[----:B------:R-:W-:Y:S04]  /*62c0*/  STG.E desc[UR12][R246.64+0x80], R227 ;  /* 0x000080e3f6007986 */ /* 0x000fe8000c10190c */
[----:B------:R-:W-:Y:S04]  /*62d0*/  STG.E desc[UR12][R246.64+0x100], R159 ;  /* 0x0001009ff6007986 */ /* 0x000fe8000c10190c */
[----:B------:R-:W-:Y:S04]  /*62e0*/  STG.E desc[UR12][R246.64+0x180], R191 ;  /* 0x000180bff6007986 */ /* 0x000fe8000c10190c */
[----:B------:R-:W-:Y:S04]  /*62f0*/  STG.E desc[UR12][R246.64+0x200], R95 ;  /* 0x0002005ff6007986 */ /* 0x000fe8000c10190c */
[----:B------:R-:W-:Y:S04]  /*6300*/  STG.E desc[UR12][R246.64+0x280], R127 ;  /* 0x0002807ff6007986 */ /* 0x000fe8000c10190c */
[----:B------:R-:W-:Y:S04]  /*6310*/  STG.E desc[UR12][R246.64+0x300], R35 ;  /* 0x00030023f6007986 */ /* 0x000fe8000c10190c */
[----:B------:R-:W-:Y:S04]  /*6320*/  STG.E desc[UR12][R246.64+0x380], R59 ;  /* 0x0003803bf6007986 */ /* 0x000fe8000c10190c */
[----:B----4-:R-:W-:Y:S04]  /*6330*/  STG.E desc[UR12][R62.64], R194 ;  /* 0x000000c23e007986 */ /* 0x010fe8000c10190c */
[----:B------:R-:W-:Y:S04]  /*6340*/  STG.E desc[UR12][R62.64+0x80], R220 ;  /* 0x000080dc3e007986 */ /* 0x000fe8000c10190c */
[----:B------:R-:W-:Y:S04]  /*6350*/  STG.E desc[UR12][R62.64+0x100], R152 ;  /* 0x000100983e007986 */ /* 0x000fe8000c10190c */
[----:B------:R-:W-:Y:S04]  /*6360*/  STG.E desc[UR12][R62.64+0x180], R184 ;  /* 0x000180b83e007986 */ /* 0x000fe8000c10190c */
[----:B------:R-:W-:Y:S04]  /*6370*/  STG.E desc[UR12][R62.64+0x200], R88 ;  /* 0x000200583e007986 */ /* 0x000fe8000c10190c */
[----:B------:R-:W-:Y:S04]  /*6380*/  STG.E desc[UR12][R62.64+0x280], R120 ;  /* 0x000280783e007986 */ /* 0x000fe8000c10190c */
[----:B------:R-:W-:Y:S04]  /*6390*/  STG.E desc[UR12][R62.64+0x300], R28 ;  /* 0x0003001c3e007986 */ /* 0x000fe8000c10190c */
[----:B-1----:R-:W-:Y:S04]  /*63a0*/  STG.E desc[UR12][R62.64+0x380], R160 ;  /* 0x000380a03e007986 */ /* 0x002fe8000c10190c */
[----:B------:R-:W3:Y:S04]  /*63b0*/  LDL.LU R98, [R1+0x50] ;  /* 0x0000500001627983 */ /* 0x000ee80000300800 */
        /* <DEDUP_REMOVED lines=8> */
[----:B------:R-:W4:Y:S04]  /*6440*/  LDL.LU R198, [R1+0x54] ;  /* 0x0000540001c67983 */ /* 0x000f280000300800 */
        /* <DEDUP_REMOVED lines=8> */
[----:B------:R-:W5:Y:S04]  /*64d0*/  LDL.LU R237, [R1+0x58] ;  /* 0x0000580001ed7983 */ /* 0x000f680000300800 */
[----:B------:R-:W0:Y:S04]  /*64e0*/  LDSM.16.M88.4 R32, [R3+UR5+0x600] ;  /* 0x000600050320783b */ /* 0x000e280008000200 */
[----:B------:R-:W1:Y:S04]  /*64f0*/  LDSM.16.M88.4 R56, [R3+UR5+0x800] ;  /* 0x000800050338783b */ /* 0x000e680008000200 */
[----:B--2---:R2:W-:Y:S04]  /*6500*/  STG.E desc[UR12][R96.64], R0 ;  /* 0x0000000060007986 */ /* 0x0045e8000c10190c */
[----:B--2---:R-:W2:Y:S04]  /*6510*/  LDL.LU R0, [R1+0x5c] ;  /* 0x00005c0001007983 */ /* 0x004ea80000300800 */
        /* <DEDUP_REMOVED lines=12> */
[----:B---3--:R-:W-:Y:S04]  /*65e0*/  STG.E desc[UR12][R128.64], R98 ;  /* 0x0000006280007986 */ /* 0x008fe8000c10190c */
[----:B------:R-:W-:Y:S04]  /*65f0*/  STG.E desc[UR12][R128.64+0x300], R24 ;  /* 0x0003001880007986 */ /* 0x000fe8000c10190c */
[----:B0-----:R-:W-:Y:S04]  /*6600*/  STG.E desc[UR12][R128.64+0x380], R32 ;  /* 0x0003802080007986 */ /* 0x001fe8000c10190c */
[----:B------:R-:W3:Y:S04]  /*6610*/  LDL.LU R194, [R1+0x40] ;  /* 0x0000400001c27983 */ /* 0x000ee80000300800 */
        /* <DEDUP_REMOVED lines=14> */
[----:B-----5:R-:W-:Y:S04]  /*6700*/  STG.E desc[UR12][R196.64], R237 ;  /* 0x000000edc4007986 */ /* 0x020fe8000c10190c */
[----:B------:R-:W-:Y:S04]  /*6710*/  STG.E desc[UR12][R196.64+0x300], R26 ;  /* 0x0003001ac4007986 */ /* 0x000fe8000c10190c */
[----:B------:R-:W-:Y:S04]  /*6720*/  STG.E desc[UR12][R196.64+0x380], R34 ;  /* 0x00038022c4007986 */ /* 0x000fe8000c10190c */
[----:B------:R-:W5:Y:S04]  /*6730*/  LDL.LU R239, [R1+0x48] ;  /* 0x0000480001ef7983 */ /* 0x000f680000300800 */
[----:B------:R-:W0:Y:S04]  /*6740*/  LDSM.16.M88.4 R28, [R3+UR5+0xa00] ;  /* 0x000a0005031c783b */ /* 0x000e280008000200 */
        /* <DEDUP_REMOVED lines=36> */
[----:B------:R-:W1:Y:S04]  /*6990*/  LDSM.16.M88.4 R24, [R3+UR5+0xc00] ;  /* 0x000c00050318783b */ /* 0x000e680008000200 */
[----:B--2---:R2:W-:Y:S04]  /*69a0*/  STG.E desc[UR12][R50.64], R0 ;  /* 0x0000000032007986 */ /* 0x0045e8000c10190c */
[----:B--2---:R-:W2:Y:S04]  /*69b0*/  LDL.LU R0, [R1+0x3c] ;  /* 0x00003c0001007983 */ /* 0x004ea80000300800 */
[----:B------:R-:W2:Y:S04]  /*69c0*/  LDL.LU R194, [R1+0x20] ;  /* 0x0000200001c27983 */ /* 0x000ea80000300800 */
[----:B------:R-:W2:Y:S04]  /*69d0*/  LDL.LU R230, [R1+0x24] ;  /* 0x0000240001e67983 */ /* 0x000ea80000300800 */
[----:B------:R-:W2:Y:S04]  /*69e0*/  LDL.LU R239, [R1+0x28] ;  /* 0x0000280001ef7983 */ /* 0x000ea80000300800 */
        /* <DEDUP_REMOVED lines=11> */
[----:B------:R-:W-:Y:S04]  /*6aa0*/  STG.E desc[UR12][R36.64+0x200], R76 ;  /* 0x0002004c24007986 */ /* 0x000fe8000c10190c */
[----:B------:R-:W-:Y:S04]  /*6ab0*/  STG.E desc[UR12][R36.64+0x280], R100 ;  /* 0x0002806424007986 */ /* 0x000fe8000c10190c */
[----:B------:R-:W-:Y:S04]  /*6ac0*/  STG.E desc[UR12][R36.64+0x300], R16 ;  /* 0x0003001024007986 */ /* 0x000fe8000c10190c */
[----:B0-----:R-:W-:Y:S04]  /*6ad0*/  STG.E desc[UR12][R36.64+0x380], R28 ;  /* 0x0003801c24007986 */ /* 0x001fe8000c10190c */
        /* <DEDUP_REMOVED lines=15> */
[----:B------:R-:W-:Y:S04]  /*6bd0*/  STG.E desc[UR12][R46.64+0x380], R30 ;  /* 0x0003801e2e007986 */ /* 0x000fe8000c10190c */
[----:B------:R-:W0:Y:S04]  /*6be0*/  LDSM.16.M88.4 R20, [R3+UR5+0xe00] ;  /* 0x000e00050314783b */ /* 0x000e280008000200 */
[----:B--2---:R2:W-:Y:S04]  /*6bf0*/  STG.E desc[UR12][R42.64], R0 ;  /* 0x000000002a007986 */ /* 0x0045e8000c10190c */
[----:B--2---:R-:W2:Y:S04]  /*6c00*/  LDL.LU R0, [R1+0x2c] ;  /* 0x00002c0001007983 */ /* 0x004ea80000300800 */
[----:B------:R-:W3:Y:S04]  /*6c10*/  LDL.LU R198, [R1+0x10] ;  /* 0x0000100001c67983 */ /* 0x000ee80000300800 */
        /* <DEDUP_REMOVED lines=15> */
[----:B-1----:R-:W-:Y:S04]  /*6d10*/  STG.E desc[UR12][R4.64+0x380], R24 ;  /* 0x0003801804007986 */ /* 0x002fe8000c10190c */
        /* <DEDUP_REMOVED lines=9> */
[----:B------:R-:W-:Y:S04]  /*6db0*/  STG.E desc[UR12][R38.64+0x80], R206 ;  /* 0x000080ce26007986 */ /* 0x000fe8000c10190c */
[----:B------:R-:W-:Y:S04]  /*6dc0*/  STG.E desc[UR12][R38.64+0x100], R138 ;  /* 0x0001008a26007986 */ /* 0x000fe8000c10190c */
[----:B-1----:R-:W5:Y:S04]  /*6dd0*/  LDL.LU R239, [R1+0x18] ;  /* 0x0000180001ef7983 */ /* 0x002f680000300800 */
[----:B------:R-:W-:Y:S04]  /*6de0*/  STG.E desc[UR12][R38.64+0x180], R170 ;  /* 0x000180aa26007986 */ /* 0x000fe8000c10190c */
[----:B------:R-:W-:Y:S04]  /*6df0*/  STG.E desc[UR12][R38.64+0x200], R74 ;  /* 0x0002004a26007986 */ /* 0x000fe8000c10190c */
[----:B------:R-:W-:Y:S04]  /*6e00*/  STG.E desc[UR12][R38.64+0x280], R114 ;  /* 0x0002807226007986 */ /* 0x000fe8000c10190c */
[----:B------:R-:W-:Y:S04]  /*6e10*/  STG.E desc[UR12][R38.64+0x300], R14 ;  /* 0x0003000e26007986 */ /* 0x000fe8000c10190c */
[----:B------:R-:W-:Y:S04]  /*6e20*/  STG.E desc[UR12][R38.64+0x380], R26 ;  /* 0x0003801a26007986 */ /* 0x000fe8000c10190c */
[----:B--2---:R1:W-:Y:S04]  /*6e30*/  STG.E desc[UR12][R6.64], R0 ;  /* 0x0000000006007986 */ /* 0x0043e8000c10190c */
[----:B-1----:R-:W2:Y:S01]  /*6e40*/  LDL.LU R0, [R1+0x1c] ;  /* 0x00001c0001007983 */ /* 0x002ea20000300800 */
[----:B------:R-:W-:-:S02]  /*6e50*/  IMAD.SHL.U32 R252, R252, 0x100, RZ ;  /* 0x00000100fcfc7824 */ /* 0x000fc400078e00ff */
[----:B------:R-:W-:-:S03]  /*6e60*/  IMAD.SHL.U32 R251, R251, 0x100, RZ ;  /* 0x00000100fbfb7824 */ /* 0x000fc600078e00ff */
[----:B------:R-:W-:Y:S01]  /*6e70*/  LEA.HI.X R252, R252, UR15, RZ, 0x2, P0 ;  /* 0x0000000ffcfc7c11 */ /* 0x000fe200080f14ff */
[----:B------:R-:W-:Y:S01]  /*6e80*/  IMAD.SHL.U32 R250, R250, 0x100, RZ ;  /* 0x00000100fafa7824 */ /* 0x000fe200078e00ff */
[----:B------:R-:W-:-:S03]  /*6e90*/  LEA.HI.X R251, R251, UR17, RZ, 0x2, P2 ;  /* 0x00000011fbfb7c11 */ /* 0x000fc600090f14ff */
[----:B------:R-:W-:Y:S01]  /*6ea0*/  IMAD.X R3, RZ, RZ, R252, P6 ;  /* 0x000000ffff037224 */ /* 0x000fe200030e06fc */
[----:B------:R-:W-:Y:S04]  /*6eb0*/  STG.E desc[UR12][R6.64+0x80], R207 ;  /* 0x000080cf06007986 */ /* 0x000fe8000c10190c */
[----:B------:R-:W-:Y:S04]  /*6ec0*/  STG.E desc[UR12][R6.64+0x100], R139 ;  /* 0x0001008b06007986 */ /* 0x000fe8000c10190c */
[----:B------:R-:W-:Y:S04]  /*6ed0*/  STG.E desc[UR12][R6.64+0x180], R171 ;  /* 0x000180ab06007986 */ /* 0x000fe8000c10190c */
[----:B------:R-:W-:Y:S04]  /*6ee0*/  STG.E desc[UR12][R6.64+0x200], R75 ;  /* 0x0002004b06007986 */ /* 0x000fe8000c10190c */
[----:B------:R-:W-:Y:S04]  /*6ef0*/  STG.E desc[UR12][R6.64+0x280], R115 ;  /* 0x0002807306007986 */ /* 0x000fe8000c10190c */
[----:B------:R-:W-:Y:S04]  /*6f00*/  STG.E desc[UR12][R6.64+0x300], R15 ;  /* 0x0003000f06007986 */ /* 0x000fe8000c10190c */
[----:B------:R-:W-:Y:S01]  /*6f10*/  STG.E desc[UR12][R6.64+0x380], R27 ;  /* 0x0003801b06007986 */ /* 0x000fe2000c10190c */
[----:B------:R-:W-:-:S03]  /*6f20*/  LEA.HI.X R250, R250, UR9, RZ, 0x2, P4 ;  /* 0x00000009fafa7c11 */ /* 0x000fc6000a0f14ff */
[----:B---3--:R-:W-:Y:S04]  /*6f30*/  STG.E desc[UR12][R232.64], R198 ;  /* 0x000000c6e8007986 */ /* 0x008fe8000c10190c */
[----:B------:R-:W-:Y:S04]  /*6f40*/  STG.E desc[UR12][R232.64+0x80], R200 ;  /* 0x000080c8e8007986 */ /* 0x000fe8000c10190c */
[----:B------:R-:W-:Y:S04]  /*6f50*/  STG.E desc[UR12][R232.64+0x100], R132 ;  /* 0x00010084e8007986 */ /* 0x000fe8000c10190c */
[----:B------:R-:W-:Y:S04]  /*6f60*/  STG.E desc[UR12][R232.64+0x180], R164 ;  /* 0x000180a4e8007986 */ /* 0x000fe8000c10190c */
[----:B------:R-:W-:Y:S04]  /*6f70*/  STG.E desc[UR12][R232.64+0x200], R68 ;  /* 0x00020044e8007986 */ /* 0x000fe8000c10190c */
[----:B------:R-:W-:Y:S04]  /*6f80*/  STG.E desc[UR12][R232.64+0x280], R104 ;  /* 0x00028068e8007986 */ /* 0x000fe8000c10190c */
[----:B------:R-:W-:Y:S04]  /*6f90*/  STG.E desc[UR12][R232.64+0x300], R8 ;  /* 0x00030008e8007986 */ /* 0x000fe8000c10190c */
[----:B0-----:R-:W-:Y:S04]  /*6fa0*/  STG.E desc[UR12][R232.64+0x380], R20 ;  /* 0x00038014e8007986 */ /* 0x001fe8000c10190c */
[----:B----4-:R0:W-:Y:S04]  /*6fb0*/  STG.E desc[UR12][R2.64], R237 ;  /* 0x000000ed02007986 */ /* 0x0101e8000c10190c */
[----:B------:R-:W-:Y:S04]  /*6fc0*/  STG.E desc[UR12][R2.64+0x80], R201 ;  /* 0x000080c902007986 */ /* 0x000fe8000c10190c */
[----:B------:R-:W-:Y:S01]  /*6fd0*/  STG.E desc[UR12][R2.64+0x100], R133 ;  /* 0x0001008502007986 */ /* 0x000fe2000c10190c */
[----:B0-----:R-:W-:-:S03]  /*6fe0*/  IMAD.X R237, RZ, RZ, R251, P5 ;  /* 0x000000ffffed7224 */ /* 0x001fc600028e06fb */
[----:B------:R-:W-:Y:S04]  /*6ff0*/  STG.E desc[UR12][R2.64+0x180], R165 ;  /* 0x000180a502007986 */ /* 0x000fe8000c10190c */
[----:B------:R-:W-:Y:S04]  /*7000*/  STG.E desc[UR12][R2.64+0x200], R69 ;  /* 0x0002004502007986 */ /* 0x000fe8000c10190c */
[----:B------:R-:W-:Y:S04]  /*7010*/  STG.E desc[UR12][R2.64+0x280], R105 ;  /* 0x0002806902007986 */ /* 0x000fe8000c10190c */
[----:B------:R-:W-:Y:S04]  /*7020*/  STG.E desc[UR12][R2.64+0x300], R9 ;  /* 0x0003000902007986 */ /* 0x000fe8000c10190c */
[----:B------:R-:W-:Y:S04]  /*7030*/  STG.E desc[UR12][R2.64+0x380], R21 ;  /* 0x0003801502007986 */ /* 0x000fe8000c10190c */
[----:B-----5:R0:W-:Y:S04]  /*7040*/  STG.E desc[UR12][R236.64], R239 ;  /* 0x000000efec007986 */ /* 0x0201e8000c10190c */
[----:B------:R1:W-:Y:S04]  /*7050*/  STG.E desc[UR12][R236.64+0x80], R202 ;  /* 0x000080caec007986 */ /* 0x0003e8000c10190c */
[----:B------:R1:W-:Y:S01]  /*7060*/  STG.E desc[UR12][R236.64+0x100], R134 ;  /* 0x00010086ec007986 */ /* 0x0003e2000c10190c */
[----:B0-----:R-:W-:-:S03]  /*7070*/  IMAD.X R239, RZ, RZ, R250, P3 ;  /* 0x000000ffffef7224 */ /* 0x001fc600018e06fa */
[----:B------:R1:W-:Y:S04]  /*7080*/  STG.E desc[UR12][R236.64+0x180], R166 ;  /* 0x000180a6ec007986 */ /* 0x0003e8000c10190c */
        /* <DEDUP_REMOVED lines=11> */
[----:B--2---:R1:W-:Y:S01]  /*7140*/  STG.E desc[UR12][R238.64], R0 ;  /* 0x00000000ee007986 */ /* 0x0043e2000c10190c */
[----:B------:R-:W-:Y:S06]  /*7150*/  BAR.SYNC.DEFER_BLOCKING 0x0 ;  /* 0x0000000000007b1d */ /* 0x000fec0000010000 */
[----:B------:R-:W-:Y:S05]  /*7160*/  @P1 BRA `(.L_x_8) ;  /* 0x00000000009c1947 */ /* 0x000fea0003800000 */
[----:B------:R-:W-:Y:S01]  /*7170*/  NOP ;  /* 0x0000000000007918 */ /* 0x000fe20000000000 */
[----:B------:R-:W-:Y:S01]  /*7180*/  UMOV UR5, 0x50 ;  /* 0x0000005000057882 */ /* 0x000fe20000000000 */
[----:B-1----:R-:W-:Y:S01]  /*7190*/  IMAD.U32 R0, RZ, RZ, UR7 ;  /* 0x00000007ff007e24 */ /* 0x002fe2000f8e00ff */
[----:B------:R-:W-:Y:S01]  /*71a0*/  ULEA UR6, UR4, UR5, 0x18 ;  /* 0x0000000504067291 */ /* 0x000fe2000f8ec0ff */
[----:B------:R-:W-:Y:S02]  /*71b0*/  IMAD.MOV.U32 R3, RZ, RZ, 0xffff ;  /* 0x0000ffffff037424 */ /* 0x000fe400078e00ff */
[----:B------:R-:W-:Y:S01]  /*71c0*/  IMAD.MOV.U32 R7, RZ, RZ, 0x1 ;  /* 0x00000001ff077424 */ /* 0x000fe200078e00ff */
[----:B------:R-:W-:-:S04]  /*71d0*/  LOP3.LUT R0, R0, 0xffff, RZ, 0xc0, !PT ;  /* 0x0000ffff00007812 */ /* 0x000fc800078ec0ff */
[----:B------:R-:W-:Y:S01]  /*71e0*/  SHF.R.U32.HI R0, RZ, 0x5, R0 ;  /* 0x00000005ff007819 */ /* 0x000fe20000011600 */
[----:B------:R-:W0:Y:S04]  /*71f0*/  LDS R5, [UR6] ;  /* 0x00000006ff057984 */ /* 0x000e280008000800 */
[----:B------:R-:W-:Y:S01]  /*7200*/  VIADD R2, R0, 0x10 ;  /* 0x0000001000027836 */ /* 0x000fe20000000000 */
[----:B------:R-:W-:-:S04]  /*7210*/  SHF.L.U32 R0, R3, R0, RZ ;  /* 0x0000000003007219 */ /* 0x000fc800000006ff */
[----:B------:R-:W-:-:S04]  /*7220*/  SHF.L.U32 R3, R7, R2, RZ ;  /* 0x0000000207037219 */ /* 0x000fc800000006ff */
[----:B------:R-:W-:-:S04]  /*7230*/  LOP3.LUT R0, R3, R0, RZ, 0xfc, !PT ;  /* 0x0000000003007212 */ /* 0x000fc800078efcff */
[C---:B------:R-:W-:Y:S02]  /*7240*/  LOP3.LUT R2, R0.reuse, 0xffff, RZ, 0xc0, !PT ;  /* 0x0000ffff00027812 */ /* 0x040fe400078ec0ff */
[----:B0-----:R-:W-:-:S04]  /*7250*/  LOP3.LUT R3, R0, 0xffff, R5, 0x80, !PT ;  /* 0x0000ffff00037812 */ /* 0x001fc800078e8005 */
[----:B------:R-:W-:-:S13]  /*7260*/  ISETP.NE.AND P0, PT, R3, R2, PT ;  /* 0x000000020300720c */ /* 0x000fda0003f05270 */
[----:B------:R-:W-:Y:S05]  /*7270*/  @P0 BRA `(.L_x_9) ;  /* 0x0000000000500947 */ /* 0x000fea0003800000 */
[----:B------:R-:W-:Y:S02]  /*7280*/  SHF.R.U32.HI R5, RZ, 0x10, R5 ;  /* 0x00000010ff057819 */ /* 0x000fe40000011605 */
[----:B------:R-:W-:-:S04]  /*7290*/  SHF.R.U32.HI R2, RZ, 0x10, R0 ;  /* 0x00000010ff027819 */ /* 0x000fc80000011600 */
[----:B------:R-:W-:-:S04]  /*72a0*/  LOP3.LUT R5, R5, R2, RZ, 0xc0, !PT ;  /* 0x0000000205057212 */ /* 0x000fc800078ec0ff */
[----:B------:R-:W-:-:S13]  /*72b0*/  ISETP.NE.AND P0, PT, R5, R2, PT ;  /* 0x000000020500720c */ /* 0x000fda0003f05270 */
[----:B------:R-:W-:Y:S05]  /*72c0*/  @P0 BRA `(.L_x_10) ;  /* 0x0000000000300947 */ /* 0x000fea0003800000 */
[----:B------:R-:W-:Y:S01]  /*72d0*/  R2UR UR4, R0 ;  /* 0x00000000000472ca */ /* 0x000fe200000e0000 */
[----:B------:R-:W-:Y:S01]  /*72e0*/  VOTEU.ANY UR5, UPT, PT ;  /* 0x0000000000057886 */ /* 0x000fe200038e0100 */
[----:B------:R-:W0:Y:S01]  /*72f0*/  S2R R0, SR_LANEID ;  /* 0x0000000000007919 */ /* 0x000e220000000000 */
[----:B------:R-:W-:-:S10]  /*7300*/  UFLO.U32 UR5, UR5 ;  /* 0x00000005000572bd */ /* 0x000fd400080e0000 */
[----:B------:R-:W-:-:S06]  /*7310*/  ULOP3.LUT UR4, URZ, UR4, URZ, 0x33, !UPT ;  /* 0x00000004ff047292 */ /* 0x000fcc000f8e33ff */
[----:B------:R-:W-:-:S04]  /*7320*/  IMAD.U32 R2, RZ, RZ, UR4 ;  /* 0x00000004ff027e24 */ /* 0x000fc8000f8e00ff */
[----:B------:R-:W1:Y:S02]  /*7330*/  REDUX UR7, R2 ;  /* 0x00000000020773c4 */ /* 0x000e640000000000 */
[----:B------:R2:W-:Y:S01]  /*7340*/  UTCATOMSWS.AND URZ, UR4 ;  /* 0x0000000400ff79e3 */ /* 0x0005e20008000000 */
[----:B0-----:R-:W-:Y:S01]  /*7350*/  ISETP.EQ.U32.AND P0, PT, R0, UR5, PT ;  /* 0x0000000500007c0c */ /* 0x001fe2000bf02070 */
[----:B-1----:R-:W-:-:S12]  /*7360*/  IMAD.U32 R0, RZ, RZ, UR7 ;  /* 0x00000007ff007e24 */ /* 0x002fd8000f8e00ff */
[----:B------:R2:W-:Y:S01]  /*7370*/  @P0 ATOMS.AND RZ, [UR6], R0 ;  /* 0x00000000ffff098c */ /* 0x0005e2000a800006 */
[----:B------:R-:W-:Y:S05]  /*7380*/  BRA `(.L_x_8) ;  /* 0x0000000000147947 */ /* 0x000fea0003800000 */
.L_x_10:
[----:B------:R-:W-:-:S07]  /*7390*/  MOV R2, 0x73b0 ;  /* 0x000073b000027802 */ /* 0x000fce0000000f00 */
[----:B------:R-:W-:Y:S05]  /*73a0*/  CALL.REL.NOINC `($__internal_0_$__cuda_sm10x_tcgen05_guardrail_trap_col_being_dealloced_not_returned_by_alloc) ;  /* 0x0000000000207944 */ /* 0x000fea0003c00000 */
[----:B------:R-:W-:Y:S05]  /*73b0*/  BRA `(.L_x_8) ;  /* 0x0000000000087947 */ /* 0x000fea0003800000 */
.L_x_9:
[----:B------:R-:W-:-:S07]  /*73c0*/  MOV R2, 0x73e0 ;  /* 0x000073e000027802 */ /* 0x000fce0000000f00 */
[----:B------:R-:W-:Y:S05]  /*73d0*/  CALL.REL.NOINC `($__internal_2_$__cuda_sm10x_tcgen05_guardrail_trap_unallocated_columns_being_dealloced) ;  /* 0x00000000002c7944 */ /* 0x000fea0003c00000 */
.L_x_8:
[----:B------:R-:W-:Y:S01]  /*73e0*/  NOP ;  /* 0x0000000000007918 */ /* 0x000fe20000000000 */
[----:B--2---:R-:W-:Y:S05]  /*73f0*/  EXIT ;  /* 0x000000000000794d */ /* 0x004fea0003800000 */
.L_x_7:
[----:B------:R-:W0:Y:S02]  /*7400*/  SYNCS.PHASECHK.TRANS64.TRYWAIT P0, [UR5+0x20000], RZ ;  /* 0x020000ffff0075a7 */ /* 0x000e240008001105 */
[----:B0-----:R-:W-:Y:S05]  /*7410*/  @!P0 BRA `(.L_x_7) ;  /* 0xfffffffc00f88947 */ /* 0x001fea000383ffff */
[----:B------:R-:W-:Y:S05]  /*7420*/  BRA `(.L_x_11) ;  /* 0xffffffc400cc7947 */ /* 0x000fea000383ffff */
        .weak           $__internal_0_$__cuda_sm10x_tcgen05_guardrail_trap_col_being_dealloced_not_returned_by_alloc
        .type           $__internal_0_$__cuda_sm10x_tcgen05_guardrail_trap_col_being_dealloced_not_returned_by_alloc,@function
        .size           $__internal_0_$__cuda_sm10x_tcgen05_guardrail_trap_col_being_dealloced_not_returned_by_alloc,($__internal_1_$__cuda_sm10x_tcgen05_guardrail_trap_phase_invalid_during_alloc - $__internal_0_$__cuda_sm10x_tcgen05_guardrail_trap_col_being_dealloced_not_returned_by_alloc)
$__internal_0_$__cuda_sm10x_tcgen05_guardrail_trap_col_being_dealloced_not_returned_by_alloc:
[----:B------:R-:W-:Y:S05]  /*7430*/  BPT.TRAP 0x1 ;  /* 0x000000040000795c */ /* 0x000fea0000300000 */
[----:B------:R-:W-:-:S04]  /*7440*/  IMAD.MOV.U32 R3, RZ, RZ, 0x0 ;  /* 0x00000000ff037424 */ /* 0x000fc800078e00ff */
[----:B------:R-:W-:Y:S05]  /*7450*/  RET.REL.NODEC R2 `(gluon_mma) ;  /* 0xffffff8802e87950 */ /* 0x000fea0003c3ffff */
        .weak           $__internal_1_$__cuda_sm10x_tcgen05_guardrail_trap_phase_invalid_during_alloc
        .type           $__internal_1_$__cuda_sm10x_tcgen05_guardrail_trap_phase_invalid_during_alloc,@function
        .size           $__internal_1_$__cuda_sm10x_tcgen05_guardrail_trap_phase_invalid_during_alloc,($__internal_2_$__cuda_sm10x_tcgen05_guardrail_trap_unallocated_columns_being_dealloced - $__internal_1_$__cuda_sm10x_tcgen05_guardrail_trap_phase_invalid_during_alloc)
$__internal_1_$__cuda_sm10x_tcgen05_guardrail_trap_phase_invalid_during_alloc:
[----:B------:R-:W-:Y:S05]  /*7460*/  BPT.TRAP 0x1 ;  /* 0x000000040000795c */ /* 0x000fea0000300000 */
[----:B------:R-:W-:-:S04]  /*7470*/  IMAD.MOV.U32 R3, RZ, RZ, 0x0 ;  /* 0x00000000ff037424 */ /* 0x000fc800078e00ff */
[----:B------:R-:W-:Y:S05]  /*7480*/  RET.REL.NODEC R2 `(gluon_mma) ;  /* 0xffffff8802dc7950 */ /* 0x000fea0003c3ffff */
        .weak           $__internal_2_$__cuda_sm10x_tcgen05_guardrail_trap_unallocated_columns_being_dealloced
        .type           $__internal_2_$__cuda_sm10x_tcgen05_guardrail_trap_unallocated_columns_being_dealloced,@function
        .size           $__internal_2_$__cuda_sm10x_tcgen05_guardrail_trap_unallocated_columns_being_dealloced,(.L_x_15 - $__internal_2_$__cuda_sm10x_tcgen05_guardrail_trap_unallocated_columns_being_dealloced)
$__internal_2_$__cuda_sm10x_tcgen05_guardrail_trap_unallocated_columns_being_dealloced:
[----:B------:R-:W-:Y:S05]  /*7490*/  BPT.TRAP 0x1 ;  /* 0x000000040000795c */ /* 0x000fea0000300000 */
[----:B------:R-:W-:-:S04]  /*74a0*/  IMAD.MOV.U32 R3, RZ, RZ, 0x0 ;  /* 0x00000000ff037424 */ /* 0x000fc800078e00ff */
[----:B------:R-:W-:Y:S05]  /*74b0*/  RET.REL.NODEC R2 `(gluon_mma) ;  /* 0xffffff8802d07950 */ /* 0x000fea0003c3ffff */
.L_x_12:
[----:B------:R-:W-:-:S00]  /*74c0*/  BRA `(.L_x_12) ;  /* 0xfffffffc00fc7947 */ /* 0x000fc0000383ffff */
[----:B------:R-:W-:-:S00]  /*74d0*/  NOP ;  /* 0x0000000000007918 */ /* 0x000fc00000000000 */
        /* <DEDUP_REMOVED lines=10> */
.L_x_15:


//--------------------- .nv.shared.gluon_mma      --------------------------
	.section	.nv.shared.gluon_mma,"aw",@nobits
	.sectionflags	@""
	.align	16
	.zero		1024


//--------------------- .nv.shared.reserved.0     --------------------------
	.section	.nv.shared.reserved.0,"aw",@nobits
	.align	8
	.weak		__nv_reservedSMEM_offset_0_alias
	.size		__nv_reservedSMEM_offset_0_alias, 0, 64
	.other		__nv_reservedSMEM_offset_0_alias,@"STO_CUDA_RESERVED_SHARED STV_DEFAULT"
__nv_reservedSMEM_offset_0_alias:
	.zero		0
.nv.shared.reserved.0:
	.zero		64
	.weak		__nv_reservedSMEM_allocation_phase
	.type		__nv_reservedSMEM_allocation_phase,@object
	.size		__nv_reservedSMEM_allocation_phase,(.L_0 - __nv_reservedSMEM_allocation_phase)
__nv_reservedSMEM_allocation_phase:
	.zero		1
.L_0:
	.zero		7
	.weak		__nv_reservedSMEM_devtool_atexit_pc
	.type		__nv_reservedSMEM_devtool_atexit_pc,@object
	.size		__nv_reservedSMEM_devtool_atexit_pc,(__nv_reservedSMEM_allocation_mask - __nv_reservedSMEM_devtool_atexit_pc)
__nv_reservedSMEM_devtool_atexit_pc:
	.zero		8
	.weak		__nv_reservedSMEM_allocation_mask
	.type		__nv_reservedSMEM_allocation_mask,@object
	.size		__nv_reservedSMEM_allocation_mask,(.L_2 - __nv_reservedSMEM_allocation_mask)
__nv_reservedSMEM_allocation_mask:
	.zero		4
.L_2:


//--------------------- .nv.constant0.gluon_mma   --------------------------
	.section	.nv.constant0.gluon_mma,"a",@progbits
	.sectionflags	@""
	.align	4
.nv.constant0.gluon_mma:
	.zero		936


//--------------------- SYMBOLS --------------------------

	.type		.nv.reservedSmem.offset0,@object
	.size		.nv.reservedSmem.offset0,0x4
	.type		.nv.reservedSmem.cap,@object
	.size		.nv.reservedSmem.cap,0x4
